//
// Generated by NVIDIA NVVM Compiler
//
// Compiler Build ID: CL-36424714
// Cuda compilation tools, release 13.0, V13.0.88
// Based on NVVM 20.0.0
//

.version 9.0
.target sm_100
.address_size 64

	// .globl	sdpa_tiled16
.extern .shared .align 16 .b8 smem[];

.visible .entry sdpa_tiled16(
	.param .u64 .ptr .align 1 sdpa_tiled16_param_0,
	.param .u64 .ptr .align 1 sdpa_tiled16_param_1,
	.param .u64 .ptr .align 1 sdpa_tiled16_param_2,
	.param .u64 .ptr .align 1 sdpa_tiled16_param_3,
	.param .u32 sdpa_tiled16_param_4,
	.param .u32 sdpa_tiled16_param_5,
	.param .u32 sdpa_tiled16_param_6,
	.param .u32 sdpa_tiled16_param_7,
	.param .u32 sdpa_tiled16_param_8,
	.param .u32 sdpa_tiled16_param_9
)
{
	.reg .pred 	%p<87>;
	.reg .b32 	%r<266>;
	.reg .b32 	%f<576>;
	.reg .b64 	%rd<32>;

	ld.param.u64 	%rd6, [sdpa_tiled16_param_0];
	ld.param.u64 	%rd7, [sdpa_tiled16_param_3];
	ld.param.u32 	%r80, [sdpa_tiled16_param_4];
	ld.param.u32 	%r81, [sdpa_tiled16_param_5];
	ld.param.u32 	%r82, [sdpa_tiled16_param_7];
	ld.param.u32 	%r83, [sdpa_tiled16_param_8];
	cvta.to.global.u64 	%rd1, %rd7;
	mov.u32 	%r1, %tid.x;
	mov.u32 	%r2, %tid.y;
	mov.u32 	%r85, %ctaid.y;
	shl.b32 	%r86, %r85, 1;
	add.s32 	%r3, %r86, %r2;
	setp.lt.s32 	%p1, %r3, %r80;
	add.s32 	%r4, %r83, 1;
	add.s32 	%r5, %r1, 32;
	cvta.to.global.u64 	%rd8, %rd6;
	mul.lo.s32 	%r6, %r81, %r3;
	mul.wide.s32 	%rd9, %r6, 4;
	add.s64 	%rd10, %rd8, %rd9;
	selp.b64 	%rd2, %rd10, 0, %p1;
	setp.lt.s32 	%p2, %r80, 1;
	mov.f32 	%f551, 0f00000000;
	mov.f32 	%f552, %f551;
	@%p2 bra 	$L__BB0_90;
	mul.lo.s32 	%r88, %r4, %r82;
	shl.b32 	%r89, %r88, 2;
	mov.u32 	%r90, smem;
	add.s32 	%r7, %r90, %r89;
	setp.eq.s32 	%p3, %r2, 0;
	selp.b32 	%r91, 0, %r82, %p3;
	add.s32 	%r92, %r88, %r91;
	shl.b32 	%r93, %r92, 2;
	add.s32 	%r8, %r7, %r93;
	mov.u32 	%r94, %ntid.x;
	mov.u32 	%r95, %ntid.y;
	mul.lo.s32 	%r9, %r94, %r95;
	mad.lo.s32 	%r10, %r2, %r94, %r1;
	cvt.rn.f32.s32 	%f1, %r81;
	not.b32 	%r11, %r1;
	add.s32 	%r12, %r81, %r11;
	shr.u32 	%r96, %r12, 5;
	add.s32 	%r97, %r96, 1;
	and.b32  	%r13, %r97, 15;
	and.b32  	%r14, %r97, 7;
	and.b32  	%r15, %r97, 268435440;
	and.b32  	%r16, %r97, 3;
	mov.f32 	%f546, 0fF149F2CA;
	mov.f32 	%f552, 0f00000000;
	mov.b32 	%r244, 0;
	sqrt.rn.f32 	%f107, %f1;
	rcp.rn.f32 	%f6, %f107;
	mov.u32 	%r245, %r80;
	mov.u32 	%r246, %r244;
	mov.f32 	%f551, %f552;
	mov.f32 	%f522, %f552;
$L__BB0_2:
	min.s32 	%r20, %r82, %r245;
	mul.lo.s32 	%r98, %r82, %r244;
	sub.s32 	%r99, %r80, %r98;
	min.s32 	%r100, %r82, %r99;
	add.s32 	%r21, %r100, %r11;
	shr.u32 	%r101, %r21, 5;
	add.s32 	%r22, %r101, 1;
	sub.s32 	%r102, %r80, %r246;
	min.s32 	%r23, %r82, %r102;
	mul.lo.s32 	%r24, %r23, %r81;
	setp.ge.s32 	%p4, %r10, %r24;
	@%p4 bra 	$L__BB0_7;
	mov.u32 	%r247, %r10;
$L__BB0_4:
	rem.s32 	%r26, %r247, %r81;
	setp.ge.s32 	%p5, %r26, %r83;
	@%p5 bra 	$L__BB0_6;
	ld.param.u64 	%rd31, [sdpa_tiled16_param_2];
	ld.param.u64 	%rd30, [sdpa_tiled16_param_1];
	div.s32 	%r103, %r247, %r81;
	add.s32 	%r104, %r103, %r246;
	mad.lo.s32 	%r105, %r104, %r81, %r26;
	cvta.to.global.u64 	%rd11, %rd30;
	mul.wide.s32 	%rd12, %r105, 4;
	add.s64 	%rd13, %rd11, %rd12;
	ld.global.nc.f32 	%f105, [%rd13];
	mad.lo.s32 	%r106, %r103, %r4, %r26;
	shl.b32 	%r107, %r106, 2;
	mov.u32 	%r108, smem;
	add.s32 	%r109, %r108, %r107;
	st.shared.f32 	[%r109], %f105;
	cvta.to.global.u64 	%rd14, %rd31;
	add.s64 	%rd15, %rd14, %rd12;
	ld.global.nc.f32 	%f106, [%rd15];
	add.s32 	%r110, %r7, %r107;
	st.shared.f32 	[%r110], %f106;
$L__BB0_6:
	add.s32 	%r247, %r247, %r9;
	setp.lt.s32 	%p6, %r247, %r24;
	@%p6 bra 	$L__BB0_4;
$L__BB0_7:
	setp.ge.s32 	%p7, %r3, %r80;
	bar.sync 	0;
	@%p7 bra 	$L__BB0_27;
	setp.ge.s32 	%p8, %r1, %r23;
	@%p8 bra 	$L__BB0_27;
	mov.u32 	%r248, %r1;
$L__BB0_10:
	setp.ge.s32 	%p9, %r1, %r81;
	mov.f32 	%f531, 0f00000000;
	@%p9 bra 	$L__BB0_24;
	setp.lt.u32 	%p10, %r12, 480;
	mul.lo.s32 	%r29, %r248, %r4;
	mov.f32 	%f531, 0f00000000;
	mov.u32 	%r252, %r1;
	@%p10 bra 	$L__BB0_14;
	mov.b32 	%r253, 0;
	mov.f32 	%f531, 0f00000000;
	mov.u32 	%r252, %r1;
$L__BB0_13:
	.pragma "nounroll";
	mul.wide.u32 	%rd16, %r252, 4;
	add.s64 	%rd17, %rd2, %rd16;
	ld.global.nc.f32 	%f112, [%rd17];
	add.s32 	%r112, %r252, %r29;
	shl.b32 	%r113, %r112, 2;
	mov.u32 	%r114, smem;
	add.s32 	%r115, %r114, %r113;
	ld.shared.f32 	%f113, [%r115];
	fma.rn.f32 	%f114, %f112, %f113, %f531;
	ld.global.nc.f32 	%f115, [%rd17+128];
	ld.shared.f32 	%f116, [%r115+128];
	fma.rn.f32 	%f117, %f115, %f116, %f114;
	ld.global.nc.f32 	%f118, [%rd17+256];
	ld.shared.f32 	%f119, [%r115+256];
	fma.rn.f32 	%f120, %f118, %f119, %f117;
	ld.global.nc.f32 	%f121, [%rd17+384];
	ld.shared.f32 	%f122, [%r115+384];
	fma.rn.f32 	%f123, %f121, %f122, %f120;
	ld.global.nc.f32 	%f124, [%rd17+512];
	ld.shared.f32 	%f125, [%r115+512];
	fma.rn.f32 	%f126, %f124, %f125, %f123;
	ld.global.nc.f32 	%f127, [%rd17+640];
	ld.shared.f32 	%f128, [%r115+640];
	fma.rn.f32 	%f129, %f127, %f128, %f126;
	ld.global.nc.f32 	%f130, [%rd17+768];
	ld.shared.f32 	%f131, [%r115+768];
	fma.rn.f32 	%f132, %f130, %f131, %f129;
	ld.global.nc.f32 	%f133, [%rd17+896];
	ld.shared.f32 	%f134, [%r115+896];
	fma.rn.f32 	%f135, %f133, %f134, %f132;
	ld.global.nc.f32 	%f136, [%rd17+1024];
	ld.shared.f32 	%f137, [%r115+1024];
	fma.rn.f32 	%f138, %f136, %f137, %f135;
	ld.global.nc.f32 	%f139, [%rd17+1152];
	ld.shared.f32 	%f140, [%r115+1152];
	fma.rn.f32 	%f141, %f139, %f140, %f138;
	ld.global.nc.f32 	%f142, [%rd17+1280];
	ld.shared.f32 	%f143, [%r115+1280];
	fma.rn.f32 	%f144, %f142, %f143, %f141;
	ld.global.nc.f32 	%f145, [%rd17+1408];
	ld.shared.f32 	%f146, [%r115+1408];
	fma.rn.f32 	%f147, %f145, %f146, %f144;
	ld.global.nc.f32 	%f148, [%rd17+1536];
	ld.shared.f32 	%f149, [%r115+1536];
	fma.rn.f32 	%f150, %f148, %f149, %f147;
	ld.global.nc.f32 	%f151, [%rd17+1664];
	ld.shared.f32 	%f152, [%r115+1664];
	fma.rn.f32 	%f153, %f151, %f152, %f150;
	ld.global.nc.f32 	%f154, [%rd17+1792];
	ld.shared.f32 	%f155, [%r115+1792];
	fma.rn.f32 	%f156, %f154, %f155, %f153;
	ld.global.nc.f32 	%f157, [%rd17+1920];
	ld.shared.f32 	%f158, [%r115+1920];
	fma.rn.f32 	%f531, %f157, %f158, %f156;
	add.s32 	%r252, %r252, 512;
	add.s32 	%r253, %r253, 16;
	setp.eq.s32 	%p11, %r253, %r15;
	@%p11 bra 	$L__BB0_14;
	bra.uni 	$L__BB0_13;
$L__BB0_14:
	setp.eq.s32 	%p12, %r13, 0;
	@%p12 bra 	$L__BB0_24;
	add.s32 	%r116, %r13, -1;
	setp.lt.u32 	%p13, %r116, 7;
	@%p13 bra 	$L__BB0_17;
	mul.wide.u32 	%rd18, %r252, 4;
	add.s64 	%rd19, %rd2, %rd18;
	ld.global.nc.f32 	%f160, [%rd19];
	add.s32 	%r117, %r252, %r29;
	shl.b32 	%r118, %r117, 2;
	mov.u32 	%r119, smem;
	add.s32 	%r120, %r119, %r118;
	ld.shared.f32 	%f161, [%r120];
	fma.rn.f32 	%f162, %f160, %f161, %f531;
	ld.global.nc.f32 	%f163, [%rd19+128];
	ld.shared.f32 	%f164, [%r120+128];
	fma.rn.f32 	%f165, %f163, %f164, %f162;
	ld.global.nc.f32 	%f166, [%rd19+256];
	ld.shared.f32 	%f167, [%r120+256];
	fma.rn.f32 	%f168, %f166, %f167, %f165;
	ld.global.nc.f32 	%f169, [%rd19+384];
	ld.shared.f32 	%f170, [%r120+384];
	fma.rn.f32 	%f171, %f169, %f170, %f168;
	ld.global.nc.f32 	%f172, [%rd19+512];
	ld.shared.f32 	%f173, [%r120+512];
	fma.rn.f32 	%f174, %f172, %f173, %f171;
	ld.global.nc.f32 	%f175, [%rd19+640];
	ld.shared.f32 	%f176, [%r120+640];
	fma.rn.f32 	%f177, %f175, %f176, %f174;
	ld.global.nc.f32 	%f178, [%rd19+768];
	ld.shared.f32 	%f179, [%r120+768];
	fma.rn.f32 	%f180, %f178, %f179, %f177;
	ld.global.nc.f32 	%f181, [%rd19+896];
	ld.shared.f32 	%f182, [%r120+896];
	fma.rn.f32 	%f531, %f181, %f182, %f180;
	add.s32 	%r252, %r252, 256;
$L__BB0_17:
	setp.eq.s32 	%p14, %r14, 0;
	@%p14 bra 	$L__BB0_24;
	add.s32 	%r121, %r14, -1;
	setp.lt.u32 	%p15, %r121, 3;
	@%p15 bra 	$L__BB0_20;
	mul.wide.u32 	%rd20, %r252, 4;
	add.s64 	%rd21, %rd2, %rd20;
	ld.global.nc.f32 	%f184, [%rd21];
	add.s32 	%r122, %r252, %r29;
	shl.b32 	%r123, %r122, 2;
	mov.u32 	%r124, smem;
	add.s32 	%r125, %r124, %r123;
	ld.shared.f32 	%f185, [%r125];
	fma.rn.f32 	%f186, %f184, %f185, %f531;
	ld.global.nc.f32 	%f187, [%rd21+128];
	ld.shared.f32 	%f188, [%r125+128];
	fma.rn.f32 	%f189, %f187, %f188, %f186;
	ld.global.nc.f32 	%f190, [%rd21+256];
	ld.shared.f32 	%f191, [%r125+256];
	fma.rn.f32 	%f192, %f190, %f191, %f189;
	ld.global.nc.f32 	%f193, [%rd21+384];
	ld.shared.f32 	%f194, [%r125+384];
	fma.rn.f32 	%f531, %f193, %f194, %f192;
	add.s32 	%r252, %r252, 128;
$L__BB0_20:
	setp.eq.s32 	%p16, %r16, 0;
	@%p16 bra 	$L__BB0_24;
	setp.eq.s32 	%p17, %r16, 1;
	mul.wide.u32 	%rd22, %r252, 4;
	add.s64 	%rd3, %rd2, %rd22;
	ld.global.nc.f32 	%f195, [%rd3];
	add.s32 	%r126, %r252, %r29;
	shl.b32 	%r127, %r126, 2;
	mov.u32 	%r128, smem;
	add.s32 	%r35, %r128, %r127;
	ld.shared.f32 	%f196, [%r35];
	fma.rn.f32 	%f531, %f195, %f196, %f531;
	@%p17 bra 	$L__BB0_24;
	setp.eq.s32 	%p18, %r16, 2;
	ld.global.nc.f32 	%f197, [%rd3+128];
	ld.shared.f32 	%f198, [%r35+128];
	fma.rn.f32 	%f531, %f197, %f198, %f531;
	@%p18 bra 	$L__BB0_24;
	ld.global.nc.f32 	%f199, [%rd3+256];
	ld.shared.f32 	%f200, [%r35+256];
	fma.rn.f32 	%f531, %f199, %f200, %f531;
$L__BB0_24:
	setp.ne.s32 	%p19, %r1, 0;
	mov.b32 	%r129, %f531;
	shfl.sync.down.b32	%r130|%p20, %r129, 16, 31, -1;
	mov.b32 	%f201, %r130;
	add.f32 	%f202, %f531, %f201;
	mov.b32 	%r131, %f202;
	shfl.sync.down.b32	%r132|%p21, %r131, 8, 31, -1;
	mov.b32 	%f203, %r132;
	add.f32 	%f204, %f202, %f203;
	mov.b32 	%r133, %f204;
	shfl.sync.down.b32	%r134|%p22, %r133, 4, 31, -1;
	mov.b32 	%f205, %r134;
	add.f32 	%f206, %f204, %f205;
	mov.b32 	%r135, %f206;
	shfl.sync.down.b32	%r136|%p23, %r135, 2, 31, -1;
	mov.b32 	%f207, %r136;
	add.f32 	%f208, %f206, %f207;
	mov.b32 	%r137, %f208;
	shfl.sync.down.b32	%r138|%p24, %r137, 1, 31, -1;
	mov.b32 	%f209, %r138;
	add.f32 	%f210, %f208, %f209;
	mov.b32 	%r139, %f210;
	shfl.sync.idx.b32	%r40|%p25, %r139, 0, 31, -1;
	@%p19 bra 	$L__BB0_26;
	ld.param.u32 	%r243, [sdpa_tiled16_param_9];
	setp.ne.s32 	%p26, %r243, 0;
	mov.b32 	%f211, %r40;
	mul.f32 	%f212, %f6, %f211;
	add.s32 	%r140, %r248, %r246;
	setp.gt.s32 	%p27, %r140, %r3;
	selp.f32 	%f213, 0fF149F2CA, %f212, %p27;
	selp.f32 	%f214, %f213, %f212, %p26;
	shl.b32 	%r142, %r248, 2;
	add.s32 	%r143, %r8, %r142;
	st.shared.f32 	[%r143], %f214;
$L__BB0_26:
	add.s32 	%r248, %r248, 32;
	setp.lt.s32 	%p28, %r248, %r23;
	@%p28 bra 	$L__BB0_10;
$L__BB0_27:
	setp.ge.s32 	%p29, %r3, %r80;
	bar.sync 	0;
	mov.f32 	%f547, 0f00000000;
	mov.f32 	%f548, %f522;
	@%p29 bra 	$L__BB0_52;
	setp.ge.s32 	%p30, %r1, %r23;
	mov.f32 	%f539, 0fF149F2CA;
	@%p30 bra 	$L__BB0_42;
	setp.lt.u32 	%p31, %r21, 480;
	mov.f32 	%f539, 0fF149F2CA;
	mov.u32 	%r257, %r1;
	@%p31 bra 	$L__BB0_32;
	mov.b32 	%r258, 0;
	mov.f32 	%f539, 0fF149F2CA;
	mov.u32 	%r257, %r1;
$L__BB0_31:
	.pragma "nounroll";
	shl.b32 	%r145, %r257, 2;
	add.s32 	%r146, %r8, %r145;
	ld.shared.f32 	%f220, [%r146];
	max.f32 	%f221, %f539, %f220;
	ld.shared.f32 	%f222, [%r146+128];
	max.f32 	%f223, %f221, %f222;
	ld.shared.f32 	%f224, [%r146+256];
	max.f32 	%f225, %f223, %f224;
	ld.shared.f32 	%f226, [%r146+384];
	max.f32 	%f227, %f225, %f226;
	ld.shared.f32 	%f228, [%r146+512];
	max.f32 	%f229, %f227, %f228;
	ld.shared.f32 	%f230, [%r146+640];
	max.f32 	%f231, %f229, %f230;
	ld.shared.f32 	%f232, [%r146+768];
	max.f32 	%f233, %f231, %f232;
	ld.shared.f32 	%f234, [%r146+896];
	max.f32 	%f235, %f233, %f234;
	ld.shared.f32 	%f236, [%r146+1024];
	max.f32 	%f237, %f235, %f236;
	ld.shared.f32 	%f238, [%r146+1152];
	max.f32 	%f239, %f237, %f238;
	ld.shared.f32 	%f240, [%r146+1280];
	max.f32 	%f241, %f239, %f240;
	ld.shared.f32 	%f242, [%r146+1408];
	max.f32 	%f243, %f241, %f242;
	ld.shared.f32 	%f244, [%r146+1536];
	max.f32 	%f245, %f243, %f244;
	ld.shared.f32 	%f246, [%r146+1664];
	max.f32 	%f247, %f245, %f246;
	ld.shared.f32 	%f248, [%r146+1792];
	max.f32 	%f249, %f247, %f248;
	ld.shared.f32 	%f250, [%r146+1920];
	max.f32 	%f539, %f249, %f250;
	add.s32 	%r257, %r257, 512;
	add.s32 	%r258, %r258, 16;
	and.b32  	%r147, %r22, 268435440;
	setp.eq.s32 	%p32, %r258, %r147;
	@%p32 bra 	$L__BB0_32;
	bra.uni 	$L__BB0_31;
$L__BB0_32:
	and.b32  	%r43, %r22, 15;
	setp.eq.s32 	%p33, %r43, 0;
	@%p33 bra 	$L__BB0_42;
	setp.lt.u32 	%p34, %r43, 8;
	@%p34 bra 	$L__BB0_35;
	shl.b32 	%r148, %r257, 2;
	add.s32 	%r149, %r8, %r148;
	ld.shared.f32 	%f252, [%r149];
	max.f32 	%f253, %f539, %f252;
	ld.shared.f32 	%f254, [%r149+128];
	max.f32 	%f255, %f253, %f254;
	ld.shared.f32 	%f256, [%r149+256];
	max.f32 	%f257, %f255, %f256;
	ld.shared.f32 	%f258, [%r149+384];
	max.f32 	%f259, %f257, %f258;
	ld.shared.f32 	%f260, [%r149+512];
	max.f32 	%f261, %f259, %f260;
	ld.shared.f32 	%f262, [%r149+640];
	max.f32 	%f263, %f261, %f262;
	ld.shared.f32 	%f264, [%r149+768];
	max.f32 	%f265, %f263, %f264;
	ld.shared.f32 	%f266, [%r149+896];
	max.f32 	%f539, %f265, %f266;
	add.s32 	%r257, %r257, 256;
$L__BB0_35:
	and.b32  	%r150, %r22, 7;
	setp.eq.s32 	%p35, %r150, 0;
	@%p35 bra 	$L__BB0_42;
	and.b32  	%r46, %r22, 3;
	setp.lt.u32 	%p36, %r150, 4;
	@%p36 bra 	$L__BB0_38;
	shl.b32 	%r152, %r257, 2;
	add.s32 	%r153, %r8, %r152;
	ld.shared.f32 	%f268, [%r153];
	max.f32 	%f269, %f539, %f268;
	ld.shared.f32 	%f270, [%r153+128];
	max.f32 	%f271, %f269, %f270;
	ld.shared.f32 	%f272, [%r153+256];
	max.f32 	%f273, %f271, %f272;
	ld.shared.f32 	%f274, [%r153+384];
	max.f32 	%f539, %f273, %f274;
	add.s32 	%r257, %r257, 128;
$L__BB0_38:
	setp.eq.s32 	%p37, %r46, 0;
	@%p37 bra 	$L__BB0_42;
	shl.b32 	%r154, %r257, 2;
	add.s32 	%r49, %r8, %r154;
	ld.shared.f32 	%f275, [%r49];
	max.f32 	%f539, %f539, %f275;
	setp.eq.s32 	%p38, %r46, 1;
	@%p38 bra 	$L__BB0_42;
	ld.shared.f32 	%f276, [%r49+128];
	max.f32 	%f539, %f539, %f276;
	setp.eq.s32 	%p39, %r46, 2;
	@%p39 bra 	$L__BB0_42;
	ld.shared.f32 	%f277, [%r49+256];
	max.f32 	%f539, %f539, %f277;
$L__BB0_42:
	setp.ge.s32 	%p40, %r1, %r23;
	mov.b32 	%r155, %f539;
	shfl.sync.down.b32	%r156|%p41, %r155, 16, 31, -1;
	mov.b32 	%f279, %r156;
	max.f32 	%f280, %f539, %f279;
	mov.b32 	%r157, %f280;
	shfl.sync.down.b32	%r158|%p42, %r157, 8, 31, -1;
	mov.b32 	%f281, %r158;
	max.f32 	%f282, %f280, %f281;
	mov.b32 	%r159, %f282;
	shfl.sync.down.b32	%r160|%p43, %r159, 4, 31, -1;
	mov.b32 	%f283, %r160;
	max.f32 	%f284, %f282, %f283;
	mov.b32 	%r161, %f284;
	shfl.sync.down.b32	%r162|%p44, %r161, 2, 31, -1;
	mov.b32 	%f285, %r162;
	max.f32 	%f286, %f284, %f285;
	mov.b32 	%r163, %f286;
	shfl.sync.down.b32	%r164|%p45, %r163, 1, 31, -1;
	mov.b32 	%f287, %r164;
	max.f32 	%f288, %f286, %f287;
	mov.b32 	%r165, %f288;
	shfl.sync.idx.b32	%r166|%p46, %r165, 0, 31, -1;
	mov.b32 	%f35, %r166;
	mov.f32 	%f545, 0f00000000;
	@%p40 bra 	$L__BB0_51;
	setp.lt.u32 	%p47, %r21, 96;
	mov.f32 	%f545, 0f00000000;
	mov.u32 	%r261, %r1;
	@%p47 bra 	$L__BB0_46;
	mov.b32 	%r262, 0;
	mov.f32 	%f545, 0f00000000;
	mov.u32 	%r261, %r1;
$L__BB0_45:
	.pragma "nounroll";
	shl.b32 	%r168, %r261, 2;
	add.s32 	%r169, %r8, %r168;
	ld.shared.f32 	%f292, [%r169];
	sub.f32 	%f293, %f292, %f35;
	fma.rn.f32 	%f294, %f293, 0f3BBB989D, 0f3F000000;
	cvt.sat.f32.f32 	%f295, %f294;
	mov.f32 	%f296, 0f4B400001;
	mov.f32 	%f297, 0f437C0000;
	fma.rm.f32 	%f298, %f295, %f297, %f296;
	add.f32 	%f299, %f298, 0fCB40007F;
	neg.f32 	%f300, %f299;
	fma.rn.f32 	%f301, %f293, 0f3FB8AA3B, %f300;
	fma.rn.f32 	%f302, %f293, 0f32A57060, %f301;
	mov.b32 	%r170, %f298;
	shl.b32 	%r171, %r170, 23;
	mov.b32 	%f303, %r171;
	ex2.approx.ftz.f32 	%f304, %f302;
	fma.rn.f32 	%f305, %f304, %f303, %f545;
	ld.shared.f32 	%f306, [%r169+128];
	sub.f32 	%f307, %f306, %f35;
	fma.rn.f32 	%f308, %f307, 0f3BBB989D, 0f3F000000;
	cvt.sat.f32.f32 	%f309, %f308;
	fma.rm.f32 	%f310, %f309, %f297, %f296;
	add.f32 	%f311, %f310, 0fCB40007F;
	neg.f32 	%f312, %f311;
	fma.rn.f32 	%f313, %f307, 0f3FB8AA3B, %f312;
	fma.rn.f32 	%f314, %f307, 0f32A57060, %f313;
	mov.b32 	%r172, %f310;
	shl.b32 	%r173, %r172, 23;
	mov.b32 	%f315, %r173;
	ex2.approx.ftz.f32 	%f316, %f314;
	fma.rn.f32 	%f317, %f316, %f315, %f305;
	ld.shared.f32 	%f318, [%r169+256];
	sub.f32 	%f319, %f318, %f35;
	fma.rn.f32 	%f320, %f319, 0f3BBB989D, 0f3F000000;
	cvt.sat.f32.f32 	%f321, %f320;
	fma.rm.f32 	%f322, %f321, %f297, %f296;
	add.f32 	%f323, %f322, 0fCB40007F;
	neg.f32 	%f324, %f323;
	fma.rn.f32 	%f325, %f319, 0f3FB8AA3B, %f324;
	fma.rn.f32 	%f326, %f319, 0f32A57060, %f325;
	mov.b32 	%r174, %f322;
	shl.b32 	%r175, %r174, 23;
	mov.b32 	%f327, %r175;
	ex2.approx.ftz.f32 	%f328, %f326;
	fma.rn.f32 	%f329, %f328, %f327, %f317;
	ld.shared.f32 	%f330, [%r169+384];
	sub.f32 	%f331, %f330, %f35;
	fma.rn.f32 	%f332, %f331, 0f3BBB989D, 0f3F000000;
	cvt.sat.f32.f32 	%f333, %f332;
	fma.rm.f32 	%f334, %f333, %f297, %f296;
	add.f32 	%f335, %f334, 0fCB40007F;
	neg.f32 	%f336, %f335;
	fma.rn.f32 	%f337, %f331, 0f3FB8AA3B, %f336;
	fma.rn.f32 	%f338, %f331, 0f32A57060, %f337;
	mov.b32 	%r176, %f334;
	shl.b32 	%r177, %r176, 23;
	mov.b32 	%f339, %r177;
	ex2.approx.ftz.f32 	%f340, %f338;
	fma.rn.f32 	%f545, %f340, %f339, %f329;
	add.s32 	%r261, %r261, 128;
	add.s32 	%r262, %r262, 4;
	and.b32  	%r178, %r22, 268435452;
	setp.eq.s32 	%p48, %r262, %r178;
	@%p48 bra 	$L__BB0_46;
	bra.uni 	$L__BB0_45;
$L__BB0_46:
	and.b32  	%r179, %r22, 3;
	setp.eq.s32 	%p49, %r179, 0;
	@%p49 bra 	$L__BB0_51;
	and.b32  	%r180, %r21, 96;
	setp.eq.s32 	%p50, %r180, 0;
	@%p50 bra 	$L__BB0_49;
	shl.b32 	%r181, %r261, 2;
	add.s32 	%r182, %r8, %r181;
	ld.shared.f32 	%f342, [%r182];
	sub.f32 	%f343, %f342, %f35;
	fma.rn.f32 	%f344, %f343, 0f3BBB989D, 0f3F000000;
	cvt.sat.f32.f32 	%f345, %f344;
	mov.f32 	%f346, 0f4B400001;
	mov.f32 	%f347, 0f437C0000;
	fma.rm.f32 	%f348, %f345, %f347, %f346;
	add.f32 	%f349, %f348, 0fCB40007F;
	neg.f32 	%f350, %f349;
	fma.rn.f32 	%f351, %f343, 0f3FB8AA3B, %f350;
	fma.rn.f32 	%f352, %f343, 0f32A57060, %f351;
	mov.b32 	%r183, %f348;
	shl.b32 	%r184, %r183, 23;
	mov.b32 	%f353, %r184;
	ex2.approx.ftz.f32 	%f354, %f352;
	fma.rn.f32 	%f355, %f354, %f353, %f545;
	ld.shared.f32 	%f356, [%r182+128];
	sub.f32 	%f357, %f356, %f35;
	fma.rn.f32 	%f358, %f357, 0f3BBB989D, 0f3F000000;
	cvt.sat.f32.f32 	%f359, %f358;
	fma.rm.f32 	%f360, %f359, %f347, %f346;
	add.f32 	%f361, %f360, 0fCB40007F;
	neg.f32 	%f362, %f361;
	fma.rn.f32 	%f363, %f357, 0f3FB8AA3B, %f362;
	fma.rn.f32 	%f364, %f357, 0f32A57060, %f363;
	mov.b32 	%r185, %f360;
	shl.b32 	%r186, %r185, 23;
	mov.b32 	%f365, %r186;
	ex2.approx.ftz.f32 	%f366, %f364;
	fma.rn.f32 	%f545, %f366, %f365, %f355;
	add.s32 	%r261, %r261, 64;
$L__BB0_49:
	and.b32  	%r187, %r21, 32;
	setp.ne.s32 	%p51, %r187, 0;
	@%p51 bra 	$L__BB0_51;
	shl.b32 	%r188, %r261, 2;
	add.s32 	%r189, %r8, %r188;
	ld.shared.f32 	%f367, [%r189];
	sub.f32 	%f368, %f367, %f35;
	fma.rn.f32 	%f369, %f368, 0f3BBB989D, 0f3F000000;
	cvt.sat.f32.f32 	%f370, %f369;
	mov.f32 	%f371, 0f4B400001;
	mov.f32 	%f372, 0f437C0000;
	fma.rm.f32 	%f373, %f370, %f372, %f371;
	add.f32 	%f374, %f373, 0fCB40007F;
	neg.f32 	%f375, %f374;
	fma.rn.f32 	%f376, %f368, 0f3FB8AA3B, %f375;
	fma.rn.f32 	%f377, %f368, 0f32A57060, %f376;
	mov.b32 	%r190, %f373;
	shl.b32 	%r191, %r190, 23;
	mov.b32 	%f378, %r191;
	ex2.approx.ftz.f32 	%f379, %f377;
	fma.rn.f32 	%f545, %f379, %f378, %f545;
$L__BB0_51:
	mov.b32 	%r192, %f545;
	shfl.sync.down.b32	%r193|%p52, %r192, 16, 31, -1;
	mov.b32 	%f380, %r193;
	add.f32 	%f381, %f545, %f380;
	mov.b32 	%r194, %f381;
	shfl.sync.down.b32	%r195|%p53, %r194, 8, 31, -1;
	mov.b32 	%f382, %r195;
	add.f32 	%f383, %f381, %f382;
	mov.b32 	%r196, %f383;
	shfl.sync.down.b32	%r197|%p54, %r196, 4, 31, -1;
	mov.b32 	%f384, %r197;
	add.f32 	%f385, %f383, %f384;
	mov.b32 	%r198, %f385;
	shfl.sync.down.b32	%r199|%p55, %r198, 2, 31, -1;
	mov.b32 	%f386, %r199;
	add.f32 	%f387, %f385, %f386;
	mov.b32 	%r200, %f387;
	shfl.sync.down.b32	%r201|%p56, %r200, 1, 31, -1;
	mov.b32 	%f388, %r201;
	add.f32 	%f389, %f387, %f388;
	mov.b32 	%r202, %f389;
	shfl.sync.idx.b32	%r203|%p57, %r202, 0, 31, -1;
	mov.b32 	%f547, %r203;
	max.f32 	%f46, %f546, %f35;
	sub.f32 	%f390, %f546, %f46;
	fma.rn.f32 	%f391, %f390, 0f3BBB989D, 0f3F000000;
	cvt.sat.f32.f32 	%f392, %f391;
	mov.f32 	%f393, 0f4B400001;
	mov.f32 	%f394, 0f437C0000;
	fma.rm.f32 	%f395, %f392, %f394, %f393;
	add.f32 	%f396, %f395, 0fCB40007F;
	neg.f32 	%f397, %f396;
	fma.rn.f32 	%f398, %f390, 0f3FB8AA3B, %f397;
	fma.rn.f32 	%f399, %f390, 0f32A57060, %f398;
	mov.b32 	%r204, %f395;
	shl.b32 	%r205, %r204, 23;
	mov.b32 	%f400, %r205;
	ex2.approx.ftz.f32 	%f401, %f399;
	mul.f32 	%f402, %f401, %f400;
	mul.f32 	%f548, %f522, %f402;
	mov.f32 	%f546, %f46;
$L__BB0_52:
	setp.ge.s32 	%p58, %r3, %r80;
	setp.lt.s32 	%p59, %r3, %r80;
	add.f32 	%f403, %f547, %f548;
	selp.f32 	%f522, %f403, %f522, %p59;
	setp.leu.f32 	%p60, %f522, 0f00000000;
	or.pred  	%p61, %p58, %p60;
	@%p61 bra 	$L__BB0_89;
	div.rn.f32 	%f405, %f548, %f522;
	mul.f32 	%f551, %f551, %f405;
	mul.f32 	%f552, %f552, %f405;
	setp.lt.s32 	%p62, %r23, 1;
	@%p62 bra 	$L__BB0_89;
	add.s32 	%r207, %r20, -1;
	setp.lt.u32 	%p63, %r207, 3;
	mov.b32 	%r265, 0;
	@%p63 bra 	$L__BB0_73;
	and.b32  	%r265, %r20, -4;
	mov.b32 	%r263, 0;
$L__BB0_56:
	.pragma "nounroll";
	setp.ge.s32 	%p64, %r1, %r81;
	shl.b32 	%r209, %r263, 2;
	add.s32 	%r63, %r8, %r209;
	ld.shared.f32 	%f407, [%r63];
	sub.f32 	%f408, %f407, %f546;
	fma.rn.f32 	%f409, %f408, 0f3BBB989D, 0f3F000000;
	cvt.sat.f32.f32 	%f410, %f409;
	mov.f32 	%f411, 0f4B400001;
	mov.f32 	%f412, 0f437C0000;
	fma.rm.f32 	%f413, %f410, %f412, %f411;
	add.f32 	%f414, %f413, 0fCB40007F;
	neg.f32 	%f415, %f414;
	fma.rn.f32 	%f416, %f408, 0f3FB8AA3B, %f415;
	fma.rn.f32 	%f417, %f408, 0f32A57060, %f416;
	mov.b32 	%r210, %f413;
	shl.b32 	%r211, %r210, 23;
	mov.b32 	%f418, %r211;
	ex2.approx.ftz.f32 	%f419, %f417;
	mul.f32 	%f420, %f419, %f418;
	div.rn.f32 	%f56, %f420, %f522;
	mad.lo.s32 	%r212, %r263, %r4, %r1;
	shl.b32 	%r213, %r212, 2;
	add.s32 	%r64, %r7, %r213;
	@%p64 bra 	$L__BB0_58;
	ld.shared.f32 	%f421, [%r64];
	fma.rn.f32 	%f551, %f56, %f421, %f551;
$L__BB0_58:
	setp.ge.s32 	%p65, %r5, %r81;
	@%p65 bra 	$L__BB0_60;
	ld.shared.f32 	%f422, [%r64+128];
	fma.rn.f32 	%f552, %f56, %f422, %f552;
$L__BB0_60:
	ld.shared.f32 	%f423, [%r63+4];
	sub.f32 	%f424, %f423, %f546;
	fma.rn.f32 	%f425, %f424, 0f3BBB989D, 0f3F000000;
	cvt.sat.f32.f32 	%f426, %f425;
	mov.f32 	%f427, 0f4B400001;
	mov.f32 	%f428, 0f437C0000;
	fma.rm.f32 	%f429, %f426, %f428, %f427;
	add.f32 	%f430, %f429, 0fCB40007F;
	neg.f32 	%f431, %f430;
	fma.rn.f32 	%f432, %f424, 0f3FB8AA3B, %f431;
	fma.rn.f32 	%f433, %f424, 0f32A57060, %f432;
	mov.b32 	%r214, %f429;
	shl.b32 	%r215, %r214, 23;
	mov.b32 	%f434, %r215;
	ex2.approx.ftz.f32 	%f435, %f433;
	mul.f32 	%f436, %f435, %f434;
	div.rn.f32 	%f61, %f436, %f522;
	shl.b32 	%r216, %r4, 2;
	add.s32 	%r65, %r64, %r216;
	@%p64 bra 	$L__BB0_62;
	ld.shared.f32 	%f437, [%r65];
	fma.rn.f32 	%f551, %f61, %f437, %f551;
$L__BB0_62:
	@%p65 bra 	$L__BB0_64;
	ld.shared.f32 	%f438, [%r65+128];
	fma.rn.f32 	%f552, %f61, %f438, %f552;
$L__BB0_64:
	add.s32 	%r217, %r263, 2;
	ld.shared.f32 	%f439, [%r63+8];
	sub.f32 	%f440, %f439, %f546;
	fma.rn.f32 	%f441, %f440, 0f3BBB989D, 0f3F000000;
	cvt.sat.f32.f32 	%f442, %f441;
	mov.f32 	%f443, 0f4B400001;
	mov.f32 	%f444, 0f437C0000;
	fma.rm.f32 	%f445, %f442, %f444, %f443;
	add.f32 	%f446, %f445, 0fCB40007F;
	neg.f32 	%f447, %f446;
	fma.rn.f32 	%f448, %f440, 0f3FB8AA3B, %f447;
	fma.rn.f32 	%f449, %f440, 0f32A57060, %f448;
	mov.b32 	%r218, %f445;
	shl.b32 	%r219, %r218, 23;
	mov.b32 	%f450, %r219;
	ex2.approx.ftz.f32 	%f451, %f449;
	mul.f32 	%f452, %f451, %f450;
	div.rn.f32 	%f66, %f452, %f522;
	mad.lo.s32 	%r220, %r217, %r4, %r1;
	shl.b32 	%r221, %r220, 2;
	add.s32 	%r66, %r7, %r221;
	@%p64 bra 	$L__BB0_66;
	ld.shared.f32 	%f453, [%r66];
	fma.rn.f32 	%f551, %f66, %f453, %f551;
$L__BB0_66:
	@%p65 bra 	$L__BB0_68;
	ld.shared.f32 	%f454, [%r66+128];
	fma.rn.f32 	%f552, %f66, %f454, %f552;
$L__BB0_68:
	add.s32 	%r222, %r263, 3;
	ld.shared.f32 	%f455, [%r63+12];
	sub.f32 	%f456, %f455, %f546;
	fma.rn.f32 	%f457, %f456, 0f3BBB989D, 0f3F000000;
	cvt.sat.f32.f32 	%f458, %f457;
	mov.f32 	%f459, 0f4B400001;
	mov.f32 	%f460, 0f437C0000;
	fma.rm.f32 	%f461, %f458, %f460, %f459;
	add.f32 	%f462, %f461, 0fCB40007F;
	neg.f32 	%f463, %f462;
	fma.rn.f32 	%f464, %f456, 0f3FB8AA3B, %f463;
	fma.rn.f32 	%f465, %f456, 0f32A57060, %f464;
	mov.b32 	%r223, %f461;
	shl.b32 	%r224, %r223, 23;
	mov.b32 	%f466, %r224;
	ex2.approx.ftz.f32 	%f467, %f465;
	mul.f32 	%f468, %f467, %f466;
	div.rn.f32 	%f71, %f468, %f522;
	mad.lo.s32 	%r225, %r222, %r4, %r1;
	shl.b32 	%r226, %r225, 2;
	add.s32 	%r67, %r7, %r226;
	@%p64 bra 	$L__BB0_70;
	ld.shared.f32 	%f469, [%r67];
	fma.rn.f32 	%f551, %f71, %f469, %f551;
$L__BB0_70:
	@%p65 bra 	$L__BB0_72;
	ld.shared.f32 	%f470, [%r67+128];
	fma.rn.f32 	%f552, %f71, %f470, %f552;
$L__BB0_72:
	add.s32 	%r263, %r263, 4;
	setp.ne.s32 	%p72, %r263, %r265;
	@%p72 bra 	$L__BB0_56;
$L__BB0_73:
	and.b32  	%r70, %r20, 3;
	setp.eq.s32 	%p73, %r70, 0;
	@%p73 bra 	$L__BB0_89;
	setp.eq.s32 	%p74, %r70, 1;
	@%p74 bra 	$L__BB0_84;
	setp.ge.s32 	%p75, %r1, %r81;
	shl.b32 	%r227, %r265, 2;
	add.s32 	%r71, %r8, %r227;
	ld.shared.f32 	%f472, [%r71];
	sub.f32 	%f473, %f472, %f546;
	fma.rn.f32 	%f474, %f473, 0f3BBB989D, 0f3F000000;
	cvt.sat.f32.f32 	%f475, %f474;
	mov.f32 	%f476, 0f4B400001;
	mov.f32 	%f477, 0f437C0000;
	fma.rm.f32 	%f478, %f475, %f477, %f476;
	add.f32 	%f479, %f478, 0fCB40007F;
	neg.f32 	%f480, %f479;
	fma.rn.f32 	%f481, %f473, 0f3FB8AA3B, %f480;
	fma.rn.f32 	%f482, %f473, 0f32A57060, %f481;
	mov.b32 	%r228, %f478;
	shl.b32 	%r229, %r228, 23;
	mov.b32 	%f483, %r229;
	ex2.approx.ftz.f32 	%f484, %f482;
	mul.f32 	%f485, %f484, %f483;
	div.rn.f32 	%f80, %f485, %f522;
	mad.lo.s32 	%r230, %r265, %r4, %r1;
	shl.b32 	%r231, %r230, 2;
	add.s32 	%r72, %r7, %r231;
	@%p75 bra 	$L__BB0_77;
	ld.shared.f32 	%f486, [%r72];
	fma.rn.f32 	%f551, %f80, %f486, %f551;
$L__BB0_77:
	setp.ge.s32 	%p76, %r5, %r81;
	@%p76 bra 	$L__BB0_79;
	ld.shared.f32 	%f487, [%r72+128];
	fma.rn.f32 	%f552, %f80, %f487, %f552;
$L__BB0_79:
	ld.shared.f32 	%f488, [%r71+4];
	sub.f32 	%f489, %f488, %f546;
	fma.rn.f32 	%f490, %f489, 0f3BBB989D, 0f3F000000;
	cvt.sat.f32.f32 	%f491, %f490;
	mov.f32 	%f492, 0f4B400001;
	mov.f32 	%f493, 0f437C0000;
	fma.rm.f32 	%f494, %f491, %f493, %f492;
	add.f32 	%f495, %f494, 0fCB40007F;
	neg.f32 	%f496, %f495;
	fma.rn.f32 	%f497, %f489, 0f3FB8AA3B, %f496;
	fma.rn.f32 	%f498, %f489, 0f32A57060, %f497;
	mov.b32 	%r232, %f494;
	shl.b32 	%r233, %r232, 23;
	mov.b32 	%f499, %r233;
	ex2.approx.ftz.f32 	%f500, %f498;
	mul.f32 	%f501, %f500, %f499;
	div.rn.f32 	%f85, %f501, %f522;
	shl.b32 	%r234, %r4, 2;
	add.s32 	%r73, %r72, %r234;
	@%p75 bra 	$L__BB0_81;
	ld.shared.f32 	%f502, [%r73];
	fma.rn.f32 	%f551, %f85, %f502, %f551;
$L__BB0_81:
	@%p76 bra 	$L__BB0_83;
	ld.shared.f32 	%f503, [%r73+128];
	fma.rn.f32 	%f552, %f85, %f503, %f552;
$L__BB0_83:
	add.s32 	%r265, %r265, 2;
$L__BB0_84:
	and.b32  	%r235, %r20, 1;
	setp.eq.b32 	%p79, %r235, 1;
	not.pred 	%p80, %p79;
	@%p80 bra 	$L__BB0_89;
	setp.ge.s32 	%p81, %r1, %r81;
	shl.b32 	%r236, %r265, 2;
	add.s32 	%r237, %r8, %r236;
	ld.shared.f32 	%f504, [%r237];
	sub.f32 	%f505, %f504, %f546;
	fma.rn.f32 	%f506, %f505, 0f3BBB989D, 0f3F000000;
	cvt.sat.f32.f32 	%f507, %f506;
	mov.f32 	%f508, 0f4B400001;
	mov.f32 	%f509, 0f437C0000;
	fma.rm.f32 	%f510, %f507, %f509, %f508;
	add.f32 	%f511, %f510, 0fCB40007F;
	neg.f32 	%f512, %f511;
	fma.rn.f32 	%f513, %f505, 0f3FB8AA3B, %f512;
	fma.rn.f32 	%f514, %f505, 0f32A57060, %f513;
	mov.b32 	%r238, %f510;
	shl.b32 	%r239, %r238, 23;
	mov.b32 	%f515, %r239;
	ex2.approx.ftz.f32 	%f516, %f514;
	mul.f32 	%f517, %f516, %f515;
	div.rn.f32 	%f94, %f517, %f522;
	mad.lo.s32 	%r240, %r265, %r4, %r1;
	shl.b32 	%r241, %r240, 2;
	add.s32 	%r76, %r7, %r241;
	@%p81 bra 	$L__BB0_87;
	ld.shared.f32 	%f518, [%r76];
	fma.rn.f32 	%f551, %f94, %f518, %f551;
$L__BB0_87:
	setp.ge.s32 	%p82, %r5, %r81;
	@%p82 bra 	$L__BB0_89;
	ld.shared.f32 	%f519, [%r76+128];
	fma.rn.f32 	%f552, %f94, %f519, %f552;
$L__BB0_89:
	bar.sync 	0;
	add.s32 	%r246, %r246, %r82;
	setp.lt.s32 	%p83, %r246, %r80;
	sub.s32 	%r245, %r245, %r82;
	add.s32 	%r244, %r244, 1;
	@%p83 bra 	$L__BB0_2;
$L__BB0_90:
	setp.ge.s32 	%p84, %r3, %r80;
	@%p84 bra 	$L__BB0_95;
	setp.ge.s32 	%p85, %r1, %r81;
	@%p85 bra 	$L__BB0_93;
	add.s32 	%r242, %r6, %r1;
	mul.wide.u32 	%rd23, %r242, 4;
	add.s64 	%rd24, %rd1, %rd23;
	st.global.f32 	[%rd24], %f551;
$L__BB0_93:
	setp.ge.s32 	%p86, %r5, %r81;
	@%p86 bra 	$L__BB0_95;
	cvt.u64.u32 	%rd25, %r6;
	cvt.u64.u32 	%rd26, %r1;
	add.s64 	%rd27, %rd25, %rd26;
	shl.b64 	%rd28, %rd27, 2;
	add.s64 	%rd29, %rd1, %rd28;
	st.global.f32 	[%rd29+128], %f552;
$L__BB0_95:
	ret;

}


// ===== COMPILED SASS (sm_100) =====

	.target	sm_100

	.elftype	@"ET_EXEC"


//--------------------- .note.nv.tkinfo           --------------------------
	.section	.note.nv.tkinfo,"",@"SHT_NOTE"
	.sectionflags	@"SHF_NOTE_NV_TKINFO"
	.tkinfo
        /*0018*/ 	.word	0x00000002
        /*0030*/ 	.string	""
        /*0030*/ 	.string	"ptxas"
        /*0030*/ 	.string	"Cuda compilation tools, release 13.0, V13.0.88"
        /*0030*/ 	.string	"Build cuda_13.0.r13.0/compiler.36424714_0"
        /*0030*/ 	.string	"-arch sm_100 -m 64 "



//--------------------- .note.nv.cuinfo           --------------------------
	.section	.note.nv.cuinfo,"",@"SHT_NOTE"
	.sectionflags	@"SHF_NOTE_NV_CUINFO"
        /*0018*/ 	.short	0x0002
        /*001a*/ 	.short	0x0064
        /*001c*/ 	.short	0x0082
	.zero		2


//--------------------- .nv.info                  --------------------------
	.section	.nv.info,"",@"SHT_CUDA_INFO"
	.align	4


	//----- nvinfo : EIATTR_REGCOUNT
	.align		4
        /*0000*/ 	.byte	0x04, 0x2f
        /*0002*/ 	.short	(.L_1 - .L_0)
	.align		4
.L_0:
        /*0004*/ 	.word	index@(sdpa_tiled16)
        /*0008*/ 	.word	0x00000028


	//----- nvinfo : EIATTR_FRAME_SIZE
	.align		4
.L_1:
        /*000c*/ 	.byte	0x04, 0x11
        /*000e*/ 	.short	(.L_3 - .L_2)
	.align		4
.L_2:
        /*0010*/ 	.word	index@($__internal_2_$__cuda_sm3x_div_rn_noftz_f32_slowpath)
        /*0014*/ 	.word	0x00000000


	//----- nvinfo : EIATTR_FRAME_SIZE
	.align		4
.L_3:
        /*0018*/ 	.byte	0x04, 0x11
        /*001a*/ 	.short	(.L_5 - .L_4)
	.align		4
.L_4:
        /*001c*/ 	.word	index@($__internal_1_$__cuda_sm20_sqrt_rn_f32_slowpath)
        /*0020*/ 	.word	0x00000000


	//----- nvinfo : EIATTR_FRAME_SIZE
	.align		4
.L_5:
        /*0024*/ 	.byte	0x04, 0x11
        /*0026*/ 	.short	(.L_7 - .L_6)
	.align		4
.L_6:
        /*0028*/ 	.word	index@($__internal_0_$__cuda_sm20_rcp_rn_f32_slowpath)
        /*002c*/ 	.word	0x00000000


	//----- nvinfo : EIATTR_FRAME_SIZE
	.align		4
.L_7:
        /*0030*/ 	.byte	0x04, 0x11
        /*0032*/ 	.short	(.L_9 - .L_8)
	.align		4
.L_8:
        /*0034*/ 	.word	index@(sdpa_tiled16)
        /*0038*/ 	.word	0x00000000


	//----- nvinfo : EIATTR_MIN_STACK_SIZE
	.align		4
.L_9:
        /*003c*/ 	.byte	0x04, 0x12
        /*003e*/ 	.short	(.L_11 - .L_10)
	.align		4
.L_10:
        /*0040*/ 	.word	index@(sdpa_tiled16)
        /*0044*/ 	.word	0x00000000
.L_11:


//--------------------- .nv.compat                --------------------------
	.section	.nv.compat,"",@"SHT_CUDA_COMPAT_INFO"
	.align	4
        /*0000*/ 	.byte	0x02, 0x09, 0x00, 0x00, 0x02, 0x02, 0x01, 0x00, 0x02, 0x05, 0x05, 0x00, 0x03, 0x07, 0x01, 0x01
        /*0010*/ 	.byte	0x02, 0x03, 0x00, 0x00, 0x02, 0x06, 0x01, 0x00, 0x04, 0x0b, 0x08, 0x00, 0x01, 0x00, 0x00, 0x00
        /*0020*/ 	.byte	0x00, 0x00, 0x00, 0x00


//--------------------- .nv.info.sdpa_tiled16     --------------------------
	.section	.nv.info.sdpa_tiled16,"",@"SHT_CUDA_INFO"
	.sectionflags	@""
	.align	4


	//----- nvinfo : EIATTR_CUDA_API_VERSION
	.align		4
        /*0000*/ 	.byte	0x04, 0x37
        /*0002*/ 	.short	(.L_13 - .L_12)
.L_12:
        /*0004*/ 	.word	0x00000082


	//----- nvinfo : EIATTR_KPARAM_INFO
	.align		4
.L_13:
        /*0008*/ 	.byte	0x04, 0x17
        /*000a*/ 	.short	(.L_15 - .L_14)
.L_14:
        /*000c*/ 	.word	0x00000000
        /*0010*/ 	.short	0x0009
        /*0012*/ 	.short	0x0034
        /*0014*/ 	.byte	0x00, 0xf0, 0x11, 0x00


	//----- nvinfo : EIATTR_KPARAM_INFO
	.align		4
.L_15:
        /*0018*/ 	.byte	0x04, 0x17
        /*001a*/ 	.short	(.L_17 - .L_16)
.L_16:
        /*001c*/ 	.word	0x00000000
        /*0020*/ 	.short	0x0008
        /*0022*/ 	.short	0x0030
        /*0024*/ 	.byte	0x00, 0xf0, 0x11, 0x00


	//----- nvinfo : EIATTR_KPARAM_INFO
	.align		4
.L_17:
        /*0028*/ 	.byte	0x04, 0x17
        /*002a*/ 	.short	(.L_19 - .L_18)
.L_18:
        /*002c*/ 	.word	0x00000000
        /*0030*/ 	.short	0x0007
        /*0032*/ 	.short	0x002c
        /*0034*/ 	.byte	0x00, 0xf0, 0x11, 0x00


	//----- nvinfo : EIATTR_KPARAM_INFO
	.align		4
.L_19:
        /*0038*/ 	.byte	0x04, 0x17
        /*003a*/ 	.short	(.L_21 - .L_20)
.L_20:
        /*003c*/ 	.word	0x00000000
        /*0040*/ 	.short	0x0006
        /*0042*/ 	.short	0x0028
        /*0044*/ 	.byte	0x00, 0xf0, 0x11, 0x00


	//----- nvinfo : EIATTR_KPARAM_INFO
	.align		4
.L_21:
        /*0048*/ 	.byte	0x04, 0x17
        /*004a*/ 	.short	(.L_23 - .L_22)
.L_22:
        /*004c*/ 	.word	0x00000000
        /*0050*/ 	.short	0x0005
        /*0052*/ 	.short	0x0024
        /*0054*/ 	.byte	0x00, 0xf0, 0x11, 0x00


	//----- nvinfo : EIATTR_KPARAM_INFO
	.align		4
.L_23:
        /*0058*/ 	.byte	0x04, 0x17
        /*005a*/ 	.short	(.L_25 - .L_24)
.L_24:
        /*005c*/ 	.word	0x00000000
        /*0060*/ 	.short	0x0004
        /*0062*/ 	.short	0x0020
        /*0064*/ 	.byte	0x00, 0xf0, 0x11, 0x00


	//----- nvinfo : EIATTR_KPARAM_INFO
	.align		4
.L_25:
        /*0068*/ 	.byte	0x04, 0x17
        /*006a*/ 	.short	(.L_27 - .L_26)
.L_26:
        /*006c*/ 	.word	0x00000000
        /*0070*/ 	.short	0x0003
        /*0072*/ 	.short	0x0018
        /*0074*/ 	.byte	0x00, 0xf5, 0x21, 0x00


	//----- nvinfo : EIATTR_KPARAM_INFO
	.align		4
.L_27:
        /*0078*/ 	.byte	0x04, 0x17
        /*007a*/ 	.short	(.L_29 - .L_28)
.L_28:
        /*007c*/ 	.word	0x00000000
        /*0080*/ 	.short	0x0002
        /*0082*/ 	.short	0x0010
        /*0084*/ 	.byte	0x00, 0xf5, 0x21, 0x00


	//----- nvinfo : EIATTR_KPARAM_INFO
	.align		4
.L_29:
        /*0088*/ 	.byte	0x04, 0x17
        /*008a*/ 	.short	(.L_31 - .L_30)
.L_30:
        /*008c*/ 	.word	0x00000000
        /*0090*/ 	.short	0x0001
        /*0092*/ 	.short	0x0008
        /*0094*/ 	.byte	0x00, 0xf5, 0x21, 0x00


	//----- nvinfo : EIATTR_KPARAM_INFO
	.align		4
.L_31:
        /*0098*/ 	.byte	0x04, 0x17
        /*009a*/ 	.short	(.L_33 - .L_32)
.L_32:
        /*009c*/ 	.word	0x00000000
        /*00a0*/ 	.short	0x0000
        /*00a2*/ 	.short	0x0000
        /*00a4*/ 	.byte	0x00, 0xf5, 0x21, 0x00


	//----- nvinfo : EIATTR_SPARSE_MMA_MASK
	.align		4
.L_33:
        /*00a8*/ 	.byte	0x03, 0x50
        /*00aa*/ 	.short	0x0000


	//----- nvinfo : EIATTR_MAXREG_COUNT
	.align		4
        /*00ac*/ 	.byte	0x03, 0x1b
        /*00ae*/ 	.short	0x00ff


	//----- nvinfo : EIATTR_NUM_BARRIERS
	.align		4
        /*00b0*/ 	.byte	0x02, 0x4c
        /*00b2*/ 	.byte	0x01
	.zero		1


	//----- nvinfo : EIATTR_MERCURY_ISA_VERSION
	.align		4
        /*00b4*/ 	.byte	0x03, 0x5f
        /*00b6*/ 	.short	0x0101


	//----- nvinfo : EIATTR_COOP_GROUP_MASK_REGIDS
	.align		4
        /*00b8*/ 	.byte	0x04, 0x29
        /*00ba*/ 	.short	(.L_35 - .L_34)


	//   ....[0]....
.L_34:
        /*00bc*/ 	.word	0xffffffff


	//   ....[1]....
        /*00c0*/ 	.word	0xffffffff


	//   ....[2]....
        /*00c4*/ 	.word	0xffffffff


	//   ....[3]....
        /*00c8*/ 	.word	0xffffffff


	//   ....[4]....
        /*00cc*/ 	.word	0xffffffff


	//   ....[5]....
        /*00d0*/ 	.word	0xffffffff


	//   ....[6]....
        /*00d4*/ 	.word	0xffffffff


	//   ....[7]....
        /*00d8*/ 	.word	0xffffffff


	//   ....[8]....
        /*00dc*/ 	.word	0xffffffff


	//   ....[9]....
        /*00e0*/ 	.word	0xffffffff


	//   ....[10]....
        /*00e4*/ 	.word	0xffffffff


	//   ....[11]....
        /*00e8*/ 	.word	0xffffffff


	//   ....[12]....
        /*00ec*/ 	.word	0xffffffff


	//   ....[13]....
        /*00f0*/ 	.word	0xffffffff


	//   ....[14]....
        /*00f4*/ 	.word	0xffffffff


	//   ....[15]....
        /*00f8*/ 	.word	0xffffffff


	//   ....[16]....
        /*00fc*/ 	.word	0xffffffff


	//   ....[17]....
        /*0100*/ 	.word	0xffffffff


	//   ....[18]....
        /*0104*/ 	.word	0x05000014


	//   ....[19]....
        /*0108*/ 	.word	0x05000014


	//   ....[20]....
        /*010c*/ 	.word	0x05000014


	//   ....[21]....
        /*0110*/ 	.word	0x05000014


	//   ....[22]....
        /*0114*/ 	.word	0x05000014


	//   ....[23]....
        /*0118*/ 	.word	0x05000014


	//   ....[24]....
        /*011c*/ 	.word	0x05000014


	//   ....[25]....
        /*0120*/ 	.word	0x05000014


	//   ....[26]....
        /*0124*/ 	.word	0x05000014


	//   ....[27]....
        /*0128*/ 	.word	0x05000014


	//   ....[28]....
        /*012c*/ 	.word	0x05000014


	//   ....[29]....
        /*0130*/ 	.word	0x05000014


	//   ....[30]....
        /*0134*/ 	.word	0x05000014


	//   ....[31]....
        /*0138*/ 	.word	0x05000014


	//   ....[32]....
        /*013c*/ 	.word	0x05000014


	//   ....[33]....
        /*0140*/ 	.word	0x05000014


	//   ....[34]....
        /*0144*/ 	.word	0x05000014


	//----- nvinfo : EIATTR_COOP_GROUP_INSTR_OFFSETS
	.align		4
.L_35:
        /*0148*/ 	.byte	0x04, 0x28
        /*014a*/ 	.short	(.L_37 - .L_36)


	//   ....[0]....
.L_36:
        /*014c*/ 	.word	0x00001440


	//   ....[1]....
        /*0150*/ 	.word	0x00001460


	//   ....[2]....
        /*0154*/ 	.word	0x00001480


	//   ....[3]....
        /*0158*/ 	.word	0x000014a0


	//   ....[4]....
        /*015c*/ 	.word	0x000014c0


	//   ....[5]....
        /*0160*/ 	.word	0x000014f0


	//   ....[6]....
        /*0164*/ 	.word	0x00001c10


	//   ....[7]....
        /*0168*/ 	.word	0x00001c30


	//   ....[8]....
        /*016c*/ 	.word	0x00001c50


	//   ....[9]....
        /*0170*/ 	.word	0x00001c70


	//   ....[10]....
        /*0174*/ 	.word	0x00001c90


	//   ....[11]....
        /*0178*/ 	.word	0x00001cb0


	//   ....[12]....
        /*017c*/ 	.word	0x00002380


	//   ....[13]....
        /*0180*/ 	.word	0x000023a0


	//   ....[14]....
        /*0184*/ 	.word	0x000023c0


	//   ....[15]....
        /*0188*/ 	.word	0x000023e0


	//   ....[16]....
        /*018c*/ 	.word	0x00002400


	//   ....[17]....
        /*0190*/ 	.word	0x00002420


	//   ....[18]....
        /*0194*/ 	.word	0x00003950


	//   ....[19]....
        /*0198*/ 	.word	0x000039b0


	//   ....[20]....
        /*019c*/ 	.word	0x00003a10


	//   ....[21]....
        /*01a0*/ 	.word	0x00003a70


	//   ....[22]....
        /*01a4*/ 	.word	0x00003ad0


	//   ....[23]....
        /*01a8*/ 	.word	0x00003b50


	//   ....[24]....
        /*01ac*/ 	.word	0x00003bb0


	//   ....[25]....
        /*01b0*/ 	.word	0x00003c20


	//   ....[26]....
        /*01b4*/ 	.word	0x00003c90


	//   ....[27]....
        /*01b8*/ 	.word	0x00003cf0


	//   ....[28]....
        /*01bc*/ 	.word	0x00003d30


	//   ....[29]....
        /*01c0*/ 	.word	0x00003dd0


	//   ....[30]....
        /*01c4*/ 	.word	0x00003e60


	//   ....[31]....
        /*01c8*/ 	.word	0x00003ed0


	//   ....[32]....
        /*01cc*/ 	.word	0x00003f30


	//   ....[33]....
        /*01d0*/ 	.word	0x00003fa0


	//   ....[34]....
        /*01d4*/ 	.word	0x00003fe0


	//----- nvinfo : EIATTR_VRC_CTA_INIT_COUNT
	.align		4
.L_37:
        /*01d8*/ 	.byte	0x02, 0x4a
	.zero		1
	.zero		1


	//----- nvinfo : EIATTR_EXIT_INSTR_OFFSETS
	.align		4
        /*01dc*/ 	.byte	0x04, 0x1c
        /*01de*/ 	.short	(.L_39 - .L_38)


	//   ....[0]....
.L_38:
        /*01e0*/ 	.word	0x00003800


	//   ....[1]....
        /*01e4*/ 	.word	0x00003880


	//   ....[2]....
        /*01e8*/ 	.word	0x000038f0


	//----- nvinfo : EIATTR_CRS_STACK_SIZE
	.align		4
.L_39:
        /*01ec*/ 	.byte	0x04, 0x1e
        /*01ee*/ 	.short	(.L_41 - .L_40)
.L_40:
        /*01f0*/ 	.word	0x00000000


	//----- nvinfo : EIATTR_CBANK_PARAM_SIZE
	.align		4
.L_41:
        /*01f4*/ 	.byte	0x03, 0x19
        /*01f6*/ 	.short	0x0038


	//----- nvinfo : EIATTR_PARAM_CBANK
	.align		4
        /*01f8*/ 	.byte	0x04, 0x0a
        /*01fa*/ 	.short	(.L_43 - .L_42)
	.align		4
.L_42:
        /*01fc*/ 	.word	index@(.nv.constant0.sdpa_tiled16)
        /*0200*/ 	.short	0x0380
        /*0202*/ 	.short	0x0038


	//----- nvinfo : EIATTR_SW_WAR
	.align		4
.L_43:
        /*0204*/ 	.byte	0x04, 0x36
        /*0206*/ 	.short	(.L_45 - .L_44)
.L_44:
        /*0208*/ 	.word	0x00000008
.L_45:


//--------------------- .nv.callgraph             --------------------------
	.section	.nv.callgraph,"",@"SHT_CUDA_CALLGRAPH"
	.align	4
	.sectionentsize	8
	.align		4
        /*0000*/ 	.word	0x00000000
	.align		4
        /*0004*/ 	.word	0xffffffff
	.align		4
        /*0008*/ 	.word	0x00000000
	.align		4
        /*000c*/ 	.word	0xfffffffe
	.align		4
        /*0010*/ 	.word	0x00000000
	.align		4
        /*0014*/ 	.word	0xfffffffd
	.align		4
        /*0018*/ 	.word	0x00000000
	.align		4
        /*001c*/ 	.word	0xfffffffc


//--------------------- .text.sdpa_tiled16        --------------------------
	.section	.text.sdpa_tiled16,"ax",@progbits
	.align	128
        .global         sdpa_tiled16
        .type           sdpa_tiled16,@function
        .size           sdpa_tiled16,(.L_x_102 - sdpa_tiled16)
        .other          sdpa_tiled16,@"STO_CUDA_ENTRY STV_DEFAULT"
sdpa_tiled16:
.text.sdpa_tiled16:
[----:B------:R-:W-:Y:S01]  /*0000*/  LDC R1, c[0x0][0x37c] ;  /* 0x0000df00ff017b82 */ /* 0x000fe20000000800 */
[----:B------:R-:W0:Y:S07]  /*0010*/  S2R R4, SR_TID.Y ;  /* 0x0000000000047919 */ /* 0x000e2e0000002200 */
[----:B------:R-:W1:Y:S01]  /*0020*/  LDC.64 R2, c[0x0][0x380] ;  /* 0x0000e000ff027b82 */ /* 0x000e620000000a00 */
[----:B------:R-:W2:Y:S01]  /*0030*/  LDCU.64 UR10, c[0x0][0x3a0] ;  /* 0x00007400ff0a77ac */ /* 0x000ea20008000a00 */
[----:B------:R-:W-:Y:S01]  /*0040*/  CS2R R12, SRZ ;  /* 0x00000000000c7805 */ /* 0x000fe2000001ff00 */
[----:B------:R-:W0:Y:S01]  /*0050*/  S2R R15, SR_CTAID.Y ;  /* 0x00000000000f7919 */ /* 0x000e220000002600 */
[----:B------:R-:W3:Y:S01]  /*0060*/  LDCU.64 UR12, c[0x0][0x358] ;  /* 0x00006b00ff0c77ac */ /* 0x000ee20008000a00 */
[----:B------:R-:W4:Y:S01]  /*0070*/  S2R R23, SR_TID.X ;  /* 0x0000000000177919 */ /* 0x000f220000002100 */
[----:B--2---:R-:W-:Y:S01]  /*0080*/  UISETP.GE.AND UP0, UPT, UR10, 0x1, UPT ;  /* 0x000000010a00788c */ /* 0x004fe2000bf06270 */
[----:B0-----:R-:W-:-:S04]  /*0090*/  LEA R15, R15, R4, 0x1 ;  /* 0x000000040f0f7211 */ /* 0x001fc800078e08ff */
[C---:B------:R-:W-:Y:S01]  /*00a0*/  ISETP.GE.AND P0, PT, R15.reuse, UR10, PT ;  /* 0x0000000a0f007c0c */ /* 0x040fe2000bf06270 */
[----:B------:R-:W-:Y:S02]  /*00b0*/  IMAD R14, R15, UR11, RZ ;  /* 0x0000000b0f0e7c24 */ /* 0x000fe4000f8e02ff */
[----:B----4-:R-:W-:Y:S02]  /*00c0*/  VIADD R11, R23, 0x20 ;  /* 0x00000020170b7836 */ /* 0x010fe40000000000 */
[----:B-1----:R-:W-:-:S03]  /*00d0*/  IMAD.WIDE R2, R14, 0x4, R2 ;  /* 0x000000040e027825 */ /* 0x002fc600078e0202 */
[----:B------:R-:W-:Y:S02]  /*00e0*/  SEL R16, R2, RZ, !P0 ;  /* 0x000000ff02107207 */ /* 0x000fe40004000000 */
[----:B------:R-:W-:Y:S01]  /*00f0*/  SEL R17, R3, RZ, !P0 ;  /* 0x000000ff03117207 */ /* 0x000fe20004000000 */
[----:B---3--:R-:W-:Y:S06]  /*0100*/  BRA.U !UP0, `(.L_x_0) ;  /* 0x0000003508b87547 */ /* 0x008fec000b800000 */
[----:B------:R-:W0:Y:S01]  /*0110*/  S2UR UR5, SR_CgaCtaId ;  /* 0x00000000000579c3 */ /* 0x000e220000008800 */
[----:B------:R-:W1:Y:S01]  /*0120*/  LDCU UR6, c[0x0][0x3b0] ;  /* 0x00007600ff0677ac */ /* 0x000e620008000800 */
[----:B------:R-:W-:Y:S01]  /*0130*/  I2FP.F32.S32 R13, UR11 ;  /* 0x0000000b000d7c45 */ /* 0x000fe20008201400 */
[----:B------:R-:W-:Y:S01]  /*0140*/  HFMA2 R8, -RZ, RZ, -10824, -13904 ;  /* 0xf149f2caff087431 */ /* 0x000fe200000001ff */
[----:B------:R-:W-:Y:S01]  /*0150*/  LOP3.LUT R10, RZ, R23, RZ, 0x33, !PT ;  /* 0x00000017ff0a7212 */ /* 0x000fe200078e33ff */
[----:B------:R-:W2:Y:S01]  /*0160*/  LDCU UR7, c[0x0][0x3ac] ;  /* 0x00007580ff0777ac */ /* 0x000ea20008000800 */
[----:B------:R-:W-:Y:S01]  /*0170*/  IADD3 R0, PT, PT, R13, -0xd000000, RZ ;  /* 0xf30000000d007810 */ /* 0x000fe20007ffe0ff */
[----:B------:R3:W4:Y:S01]  /*0180*/  MUFU.RSQ R18, R13 ;  /* 0x0000000d00127308 */ /* 0x0007220000001400 */
[----:B------:R-:W-:Y:S01]  /*0190*/  ISETP.NE.AND P0, PT, R4, RZ, PT ;  /* 0x000000ff0400720c */ /* 0x000fe20003f05270 */
[----:B------:R-:W5:Y:S01]  /*01a0*/  LDCU UR9, c[0x0][0x360] ;  /* 0x00006c00ff0977ac */ /* 0x000f620008000800 */
[----:B------:R-:W-:Y:S01]  /*01b0*/  ISETP.GT.U32.AND P1, PT, R0, 0x727fffff, PT ;  /* 0x727fffff0000780c */ /* 0x000fe20003f24070 */
[----:B------:R-:W-:Y:S01]  /*01c0*/  VIADD R9, R10, UR11 ;  /* 0x0000000b0a097c36 */ /* 0x000fe20008000000 */
[----:B------:R-:W3:Y:S01]  /*01d0*/  LDCU UR8, c[0x0][0x364] ;  /* 0x00006c80ff0877ac */ /* 0x000ee20008000800 */
[----:B------:R-:W-:-:S03]  /*01e0*/  IMAD.MOV.U32 R12, RZ, RZ, RZ ;  /* 0x000000ffff0c7224 */ /* 0x000fc600078e00ff */
[----:B------:R-:W-:Y:S01]  /*01f0*/  LEA.HI R3, R9, 0x1, RZ, 0x1b ;  /* 0x0000000109037811 */ /* 0x000fe200078fd8ff */
[----:B------:R-:W-:Y:S01]  /*0200*/  UMOV UR4, 0x400 ;  /* 0x0000040000047882 */ /* 0x000fe20000000000 */
[----:B-1----:R-:W-:Y:S02]  /*0210*/  UIADD3 UR6, UPT, UPT, UR6, 0x1, URZ ;  /* 0x0000000106067890 */ /* 0x002fe4000fffe0ff */
[C---:B------:R-:W-:Y:S02]  /*0220*/  LOP3.LUT R6, R3.reuse, 0xf, RZ, 0xc0, !PT ;  /* 0x0000000f03067812 */ /* 0x040fe400078ec0ff */
[C---:B------:R-:W-:Y:S02]  /*0230*/  LOP3.LUT R5, R3.reuse, 0x7, RZ, 0xc0, !PT ;  /* 0x0000000703057812 */ /* 0x040fe400078ec0ff */
[----:B--2---:R-:W-:Y:S01]  /*0240*/  MOV R0, UR7 ;  /* 0x0000000700007c02 */ /* 0x004fe20008000f00 */
[----:B0-----:R-:W-:Y:S02]  /*0250*/  ULEA UR5, UR5, UR4, 0x18 ;  /* 0x0000000405057291 */ /* 0x001fe4000f8ec0ff */
[----:B------:R-:W-:Y:S01]  /*0260*/  UIMAD UR4, UR6, UR7, URZ ;  /* 0x00000007060472a4 */ /* 0x000fe2000f8e02ff */
[----:B------:R-:W-:Y:S01]  /*0270*/  SEL R0, R0, RZ, P0 ;  /* 0x000000ff00007207 */ /* 0x000fe20000000000 */
[----:B-----5:R-:W-:Y:S01]  /*0280*/  IMAD R7, R4, UR9, R23 ;  /* 0x0000000904077c24 */ /* 0x020fe2000f8e0217 */
[C---:B------:R-:W-:Y:S01]  /*0290*/  LOP3.LUT R4, R3.reuse, 0xffffff0, RZ, 0xc0, !PT ;  /* 0x0ffffff003047812 */ /* 0x040fe200078ec0ff */
[----:B------:R-:W-:Y:S01]  /*02a0*/  ULEA UR7, UR4, UR5, 0x2 ;  /* 0x0000000504077291 */ /* 0x000fe2000f8e10ff */
[----:B------:R-:W-:Y:S01]  /*02b0*/  LOP3.LUT R3, R3, 0x3, RZ, 0xc0, !PT ;  /* 0x0000000303037812 */ /* 0x000fe200078ec0ff */
[----:B------:R-:W-:Y:S01]  /*02c0*/  VIADD R0, R0, UR4 ;  /* 0x0000000400007c36 */ /* 0x000fe20008000000 */
[----:B---3--:R-:W-:Y:S01]  /*02d0*/  UIMAD UR8, UR9, UR8, URZ ;  /* 0x00000008090872a4 */ /* 0x008fe2000f8e02ff */
[----:B------:R-:W-:-:S03]  /*02e0*/  UMOV UR4, URZ ;  /* 0x000000ff00047c82 */ /* 0x000fc60008000000 */
[----:B------:R-:W-:Y:S01]  /*02f0*/  LEA R2, R0, UR7, 0x2 ;  /* 0x0000000700027c11 */ /* 0x000fe2000f8e10ff */
[----:B----4-:R-:W-:Y:S07]  /*0300*/  @!P1 BRA `(.L_x_1) ;  /* 0x0000000000109947 */ /* 0x010fee0003800000 */
[----:B------:R-:W-:-:S07]  /*0310*/  MOV R20, 0x330 ;  /* 0x0000033000147802 */ /* 0x000fce0000000f00 */
[----:B------:R-:W-:Y:S05]  /*0320*/  CALL.REL.NOINC `($__internal_1_$__cuda_sm20_sqrt_rn_f32_slowpath) ;  /* 0x0000004000047944 */ /* 0x000fea0003c00000 */
[----:B------:R-:W-:Y:S01]  /*0330*/  MOV R0, R13 ;  /* 0x0000000d00007202 */ /* 0x000fe20000000f00 */
[----:B------:R-:W-:Y:S06]  /*0340*/  BRA `(.L_x_2) ;  /* 0x0000000000107947 */ /* 0x000fec0003800000 */
.L_x_1:
[----:B------:R-:W-:Y:S01]  /*0350*/  FMUL.FTZ R0, R13, R18 ;  /* 0x000000120d007220 */ /* 0x000fe20000410000 */
[----:B------:R-:W-:-:S03]  /*0360*/  FMUL.FTZ R18, R18, 0.5 ;  /* 0x3f00000012127820 */ /* 0x000fc60000410000 */
[----:B------:R-:W-:-:S04]  /*0370*/  FFMA R13, -R0, R0, R13 ;  /* 0x00000000000d7223 */ /* 0x000fc8000000010d */
[----:B------:R-:W-:-:S07]  /*0380*/  FFMA R0, R13, R18, R0 ;  /* 0x000000120d007223 */ /* 0x000fce0000000000 */
.L_x_2:
[----:B------:R-:W-:-:S05]  /*0390*/  VIADD R13, R0, 0x1800000 ;  /* 0x01800000000d7836 */ /* 0x000fca0000000000 */
[----:B------:R-:W-:-:S04]  /*03a0*/  LOP3.LUT R13, R13, 0x7f800000, RZ, 0xc0, !PT ;  /* 0x7f8000000d0d7812 */ /* 0x000fc800078ec0ff */
[----:B------:R-:W-:-:S13]  /*03b0*/  ISETP.GT.U32.AND P0, PT, R13, 0x1ffffff, PT ;  /* 0x01ffffff0d00780c */ /* 0x000fda0003f04070 */
[----:B------:R-:W-:Y:S05]  /*03c0*/  @P0 BRA `(.L_x_3) ;  /* 0x0000000000100947 */ /* 0x000fea0003800000 */
[----:B------:R-:W-:-:S07]  /*03d0*/  MOV R18, 0x3f0 ;  /* 0x000003f000127802 */ /* 0x000fce0000000f00 */
[----:B------:R-:W-:Y:S05]  /*03e0*/  CALL.REL.NOINC `($__internal_0_$__cuda_sm20_rcp_rn_f32_slowpath) ;  /* 0x0000003c00087944 */ /* 0x000fea0003c00000 */
[----:B------:R-:W-:Y:S01]  /*03f0*/  MOV R0, R13 ;  /* 0x0000000d00007202 */ /* 0x000fe20000000f00 */
[----:B------:R-:W-:Y:S06]  /*0400*/  BRA `(.L_x_4) ;  /* 0x0000000000107947 */ /* 0x000fec0003800000 */
.L_x_3:
[----:B------:R-:W0:Y:S02]  /*0410*/  MUFU.RCP R13, R0 ;  /* 0x00000000000d7308 */ /* 0x000e240000001000 */
[----:B0-----:R-:W-:-:S04]  /*0420*/  FFMA R18, R13, R0, -1 ;  /* 0xbf8000000d127423 */ /* 0x001fc80000000000 */
[----:B------:R-:W-:-:S04]  /*0430*/  FADD.FTZ R18, -R18, -RZ ;  /* 0x800000ff12127221 */ /* 0x000fc80000010100 */
[----:B------:R-:W-:-:S07]  /*0440*/  FFMA R0, R13, R18, R13 ;  /* 0x000000120d007223 */ /* 0x000fce000000000d */
.L_x_4:
[----:B------:R-:W-:Y:S02]  /*0450*/  HFMA2 R26, -RZ, RZ, 0, 0 ;  /* 0x00000000ff1a7431 */ /* 0x000fe400000001ff */
[----:B------:R-:W-:Y:S01]  /*0460*/  IMAD.MOV.U32 R13, RZ, RZ, RZ ;  /* 0x000000ffff0d7224 */ /* 0x000fe200078e00ff */
[----:B------:R-:W0:Y:S01]  /*0470*/  LDCU UR14, c[0x0][0x3a0] ;  /* 0x00007400ff0e77ac */ /* 0x000e220008000800 */
[----:B------:R-:W-:-:S05]  /*0480*/  UMOV UR5, URZ ;  /* 0x000000ff00057c82 */ /* 0x000fca0008000000 */
.L_x_62:
[----:B-1----:R-:W1:Y:S01]  /*0490*/  LDC.64 R18, c[0x0][0x3a0] ;  /* 0x0000e800ff127b82 */ /* 0x002e620000000a00 */
[----:B------:R-:W0:Y:S01]  /*04a0*/  LDCU UR9, c[0x0][0x3ac] ;  /* 0x00007580ff0977ac */ /* 0x000e220008000800 */
[----:B------:R-:W-:Y:S01]  /*04b0*/  IMAD R21, RZ, RZ, -UR5 ;  /* 0x80000005ff157e24 */ /* 0x000fe2000f8e02ff */
[----:B------:R-:W-:Y:S01]  /*04c0*/  BSSY.RECONVERGENT B0, `(.L_x_5) ;  /* 0x0000050000007945 */ /* 0x000fe20003800200 */
[----:B------:R-:W2:Y:S01]  /*04d0*/  LDCU UR16, c[0x0][0x3b0] ;  /* 0x00007600ff1077ac */ /* 0x000ea20008000800 */
[----:B0-----:R-:W-:Y:S02]  /*04e0*/  UISETP.LT.AND UP0, UPT, UR14, UR9, UPT ;  /* 0x000000090e00728c */ /* 0x001fe4000bf01270 */
[----:B-1----:R-:W-:-:S04]  /*04f0*/  VIADDMNMX R21, R21, R18, UR9, PT ;  /* 0x0000000915157e46 */ /* 0x002fc8000b800112 */
[----:B------:R-:W-:Y:S02]  /*0500*/  R2UR UR15, R21 ;  /* 0x00000000150f72ca */ /* 0x000fe400000e0000 */
[----:B------:R-:W-:-:S05]  /*0510*/  IADD3 R21, PT, PT, RZ, -UR4, RZ ;  /* 0x80000004ff157c10 */ /* 0x000fca000fffe0ff */
[----:B------:R-:W-:-:S05]  /*0520*/  IMAD R18, R21, UR9, R18 ;  /* 0x0000000915127c24 */ /* 0x000fca000f8e0212 */
[----:B------:R-:W-:Y:S01]  /*0530*/  VIMNMX R27, PT, PT, R18, UR9, PT ;  /* 0x00000009121b7c48 */ /* 0x000fe2000bfe0100 */
[----:B------:R-:W-:Y:S01]  /*0540*/  IMAD R28, R19, UR15, RZ ;  /* 0x0000000f131c7c24 */ /* 0x000fe2000f8e02ff */
[----:B------:R-:W-:-:S03]  /*0550*/  USEL UR9, UR14, UR9, UP0 ;  /* 0x000000090e097287 */ /* 0x000fc60008000000 */
[----:B------:R-:W-:Y:S01]  /*0560*/  IMAD.IADD R27, R10, 0x1, R27 ;  /* 0x000000010a1b7824 */ /* 0x000fe200078e021b */
[----:B------:R-:W-:-:S04]  /*0570*/  ISETP.GE.AND P0, PT, R7, R28, PT ;  /* 0x0000001c0700720c */ /* 0x000fc80003f06270 */
[----:B------:R-:W-:-:S09]  /*0580*/  LEA.HI R22, R27, 0x1, RZ, 0x1b ;  /* 0x000000011b167811 */ /* 0x000fd200078fd8ff */
[----:B--2---:R-:W-:Y:S05]  /*0590*/  @P0 BRA `(.L_x_6) ;  /* 0x0000000400080947 */ /* 0x004fea0003800000 */
[----:B------:R-:W-:Y:S02]  /*05a0*/  IABS R30, R19 ;  /* 0x00000013001e7213 */ /* 0x000fe40000000000 */
[----:B------:R-:W-:Y:S02]  /*05b0*/  MOV R29, R7 ;  /* 0x00000007001d7202 */ /* 0x000fe40000000f00 */
[----:B------:R-:W0:Y:S08]  /*05c0*/  I2F.RP R20, R30 ;  /* 0x0000001e00147306 */ /* 0x000e300000209400 */
[----:B0-----:R-:W0:Y:S02]  /*05d0*/  MUFU.RCP R20, R20 ;  /* 0x0000001400147308 */ /* 0x001e240000001000 */
[----:B0-----:R-:W-:-:S06]  /*05e0*/  IADD3 R18, PT, PT, R20, 0xffffffe, RZ ;  /* 0x0ffffffe14127810 */ /* 0x001fcc0007ffe0ff */
[----:B------:R0:W1:Y:S02]  /*05f0*/  F2I.FTZ.U32.TRUNC.NTZ R19, R18 ;  /* 0x0000001200137305 */ /* 0x000064000021f000 */
[----:B0-----:R-:W-:Y:S02]  /*0600*/  IMAD.MOV.U32 R18, RZ, RZ, RZ ;  /* 0x000000ffff127224 */ /* 0x001fe400078e00ff */
[----:B-1----:R-:W-:-:S04]  /*0610*/  IMAD.MOV R21, RZ, RZ, -R19 ;  /* 0x000000ffff157224 */ /* 0x002fc800078e0a13 */
[----:B------:R-:W-:-:S04]  /*0620*/  IMAD R21, R21, R30, RZ ;  /* 0x0000001e15157224 */ /* 0x000fc800078e02ff */
[----:B------:R-:W-:-:S07]  /*0630*/  IMAD.HI.U32 R19, R19, R21, R18 ;  /* 0x0000001513137227 */ /* 0x000fce00078e0012 */
.L_x_9:
[----:B0-----:R-:W0:Y:S01]  /*0640*/  LDC R25, c[0x0][0x3a4] ;  /* 0x0000e900ff197b82 */ /* 0x001e220000000800 */
[----:B------:R-:W-:Y:S01]  /*0650*/  IABS R20, R29 ;  /* 0x0000001d00147213 */ /* 0x000fe20000000000 */
[----:B------:R-:W-:Y:S01]  /*0660*/  BSSY.RECONVERGENT B1, `(.L_x_7) ;  /* 0x0000032000017945 */ /* 0x000fe20003800200 */
[----:B------:R-:W-:-:S03]  /*0670*/  ISETP.GE.AND P1, PT, R29, RZ, PT ;  /* 0x000000ff1d00720c */ /* 0x000fc60003f26270 */
[----:B------:R-:W-:-:S05]  /*0680*/  IMAD.HI.U32 R18, R19, R20, RZ ;  /* 0x0000001413127227 */ /* 0x000fca00078e00ff */
[----:B------:R-:W-:Y:S02]  /*0690*/  IADD3 R21, PT, PT, -R18, RZ, RZ ;  /* 0x000000ff12157210 */ /* 0x000fe40007ffe1ff */
[-C--:B0-----:R-:W-:Y:S02]  /*06a0*/  IABS R31, R25.reuse ;  /* 0x00000019001f7213 */ /* 0x081fe40000000000 */
[----:B------:R-:W-:-:S03]  /*06b0*/  LOP3.LUT R33, RZ, R25, RZ, 0x33, !PT ;  /* 0x00000019ff217212 */ /* 0x000fc600078e33ff */
[----:B------:R-:W-:-:S05]  /*06c0*/  IMAD R21, R31, R21, R20 ;  /* 0x000000151f157224 */ /* 0x000fca00078e0214 */
[----:B------:R-:W-:-:S13]  /*06d0*/  ISETP.GT.U32.AND P2, PT, R30, R21, PT ;  /* 0x000000151e00720c */ /* 0x000fda0003f44070 */
[----:B------:R-:W-:-:S05]  /*06e0*/  @!P2 IMAD.IADD R21, R21, 0x1, -R31 ;  /* 0x000000011515a824 */ /* 0x000fca00078e0a1f */
[----:B------:R-:W-:Y:S02]  /*06f0*/  ISETP.GT.U32.AND P0, PT, R30, R21, PT ;  /* 0x000000151e00720c */ /* 0x000fe40003f04070 */
[----:B------:R-:W-:-:S04]  /*0700*/  IADD3 R20, PT, PT, R21, -R31, RZ ;  /* 0x8000001f15147210 */ /* 0x000fc80007ffe0ff */
[----:B------:R-:W-:Y:S02]  /*0710*/  SEL R20, R20, R21, !P0 ;  /* 0x0000001514147207 */ /* 0x000fe40004000000 */
[----:B------:R-:W-:-:S03]  /*0720*/  ISETP.NE.AND P0, PT, R25, RZ, PT ;  /* 0x000000ff1900720c */ /* 0x000fc60003f05270 */
[----:B------:R-:W-:-:S05]  /*0730*/  @!P1 IMAD.MOV R20, RZ, RZ, -R20 ;  /* 0x000000ffff149224 */ /* 0x000fca00078e0a14 */
[----:B------:R-:W-:-:S04]  /*0740*/  SEL R24, R33, R20, !P0 ;  /* 0x0000001421187207 */ /* 0x000fc80004000000 */
[----:B------:R-:W-:-:S13]  /*0750*/  ISETP.GE.AND P1, PT, R24, UR16, PT ;  /* 0x0000001018007c0c */ /* 0x000fda000bf26270 */
[----:B------:R-:W-:Y:S05]  /*0760*/  @P1 BRA `(.L_x_8) ;  /* 0x0000000000841947 */ /* 0x000fea0003800000 */
[----:B------:R-:W-:Y:S01]  /*0770*/  MOV R30, R31 ;  /* 0x0000001f001e7202 */ /* 0x000fe20000000f00 */
[----:B------:R-:W-:Y:S01]  /*0780*/  @!P2 VIADD R18, R18, 0x1 ;  /* 0x000000011212a836 */ /* 0x000fe20000000000 */
[----:B------:R-:W-:Y:S02]  /*0790*/  LOP3.LUT R19, R29, R25, RZ, 0x3c, !PT ;  /* 0x000000191d137212 */ /* 0x000fe400078e3cff */
[----:B------:R-:W-:Y:S02]  /*07a0*/  ISETP.GE.U32.AND P1, PT, R21, R30, PT ;  /* 0x0000001e1500720c */ /* 0x000fe40003f26070 */
[----:B------:R-:W-:Y:S01]  /*07b0*/  ISETP.GE.AND P2, PT, R19, RZ, PT ;  /* 0x000000ff1300720c */ /* 0x000fe20003f46270 */
[----:B------:R-:W0:Y:S10]  /*07c0*/  LDC.64 R20, c[0x0][0x388] ;  /* 0x0000e200ff147b82 */ /* 0x000e340000000a00 */
[----:B------:R-:W-:-:S05]  /*07d0*/  @P1 IADD3 R18, PT, PT, R18, 0x1, RZ ;  /* 0x0000000112121810 */ /* 0x000fca0007ffe0ff */
[----:B------:R-:W-:Y:S02]  /*07e0*/  IMAD.MOV.U32 R32, RZ, RZ, R18 ;  /* 0x000000ffff207224 */ /* 0x000fe400078e0012 */
[----:B------:R-:W1:Y:S03]  /*07f0*/  LDC.64 R18, c[0x0][0x390] ;  /* 0x0000e400ff127b82 */ /* 0x000e660000000a00 */
[----:B------:R-:W-:-:S04]  /*0800*/  @!P2 IADD3 R32, PT, PT, -R32, RZ, RZ ;  /* 0x000000ff2020a210 */ /* 0x000fc80007ffe1ff */
[----:B------:R-:W-:-:S05]  /*0810*/  SEL R33, R33, R32, !P0 ;  /* 0x0000002021217207 */ /* 0x000fca0004000000 */
[----:B------:R-:W-:-:S04]  /*0820*/  VIADD R32, R33, UR5 ;  /* 0x0000000521207c36 */ /* 0x000fc80008000000 */
[----:B------:R-:W-:-:S04]  /*0830*/  IMAD R25, R32, R25, R24 ;  /* 0x0000001920197224 */ /* 0x000fc800078e0218 */
[----:B0-----:R-:W-:-:S04]  /*0840*/  IMAD.WIDE R20, R25, 0x4, R20 ;  /* 0x0000000419147825 */ /* 0x001fc800078e0214 */
[----:B-1----:R-:W-:Y:S02]  /*0850*/  IMAD.WIDE R18, R25, 0x4, R18 ;  /* 0x0000000419127825 */ /* 0x002fe400078e0212 */
[----:B------:R0:W2:Y:S04]  /*0860*/  LDG.E.CONSTANT R20, desc[UR12][R20.64] ;  /* 0x0000000c14147981 */ /* 0x0000a8000c1e9900 */
[----:B------:R1:W3:Y:S01]  /*0870*/  LDG.E.CONSTANT R18, desc[UR12][R18.64] ;  /* 0x0000000c12127981 */ /* 0x0002e2000c1e9900 */
[----:B------:R-:W4:Y:S01]  /*0880*/  I2F.RP R32, R31 ;  /* 0x0000001f00207306 */ /* 0x000f220000209400 */
[----:B------:R-:W5:Y:S01]  /*0890*/  S2UR UR11, SR_CgaCtaId ;  /* 0x00000000000b79c3 */ /* 0x000f620000008800 */
[----:B------:R-:W-:Y:S01]  /*08a0*/  UMOV UR10, 0x400 ;  /* 0x00000400000a7882 */ /* 0x000fe20000000000 */
[----:B------:R-:W-:-:S05]  /*08b0*/  IMAD R24, R33, UR6, R24 ;  /* 0x0000000621187c24 */ /* 0x000fca000f8e0218 */
[----:B0-----:R-:W-:Y:S01]  /*08c0*/  LEA R21, R24, UR7, 0x2 ;  /* 0x0000000718157c11 */ /* 0x001fe2000f8e10ff */
[----:B----4-:R-:W0:Y:S01]  /*08d0*/  MUFU.RCP R32, R32 ;  /* 0x0000002000207308 */ /* 0x010e220000001000 */
[----:B-----5:R-:W-:-:S06]  /*08e0*/  ULEA UR10, UR11, UR10, 0x18 ;  /* 0x0000000a0b0a7291 */ /* 0x020fcc000f8ec0ff */
[----:B------:R-:W-:Y:S02]  /*08f0*/  LEA R33, R24, UR10, 0x2 ;  /* 0x0000000a18217c11 */ /* 0x000fe4000f8e10ff */
[----:B0-----:R-:W-:-:S06]  /*0900*/  IADD3 R25, PT, PT, R32, 0xffffffe, RZ ;  /* 0x0ffffffe20197810 */ /* 0x001fcc0007ffe0ff */
[----:B------:R-:W0:Y:S02]  /*0910*/  F2I.FTZ.U32.TRUNC.NTZ R25, R25 ;  /* 0x0000001900197305 */ /* 0x000e24000021f000 */
[----:B0-----:R-:W-:-:S04]  /*0920*/  IMAD.MOV R24, RZ, RZ, -R25 ;  /* 0x000000ffff187224 */ /* 0x001fc800078e0a19 */
[----:B-1----:R-:W-:Y:S02]  /*0930*/  IMAD R19, R24, R31, RZ ;  /* 0x0000001f18137224 */ /* 0x002fe400078e02ff */
[----:B------:R-:W-:-:S05]  /*0940*/  HFMA2 R24, -RZ, RZ, 0, 0 ;  /* 0x00000000ff187431 */ /* 0x000fca00000001ff */
[----:B------:R-:W-:Y:S01]  /*0950*/  IMAD.HI.U32 R19, R25, R19, R24 ;  /* 0x0000001319137227 */ /* 0x000fe200078e0018 */
[----:B--2---:R0:W-:Y:S04]  /*0960*/  STS [R33], R20 ;  /* 0x0000001421007388 */ /* 0x0041e80000000800 */
[----:B---3--:R0:W-:Y:S02]  /*0970*/  STS [R21], R18 ;  /* 0x0000001215007388 */ /* 0x0081e40000000800 */
.L_x_8:
[----:B------:R-:W-:Y:S05]  /*0980*/  BSYNC.RECONVERGENT B1 ;  /* 0x0000000000017941 */ /* 0x000fea0003800200 */
.L_x_7:
[----:B------:R-:W-:-:S05]  /*0990*/  VIADD R29, R29, UR8 ;  /* 0x000000081d1d7c36 */ /* 0x000fca0008000000 */
[----:B------:R-:W-:-:S13]  /*09a0*/  ISETP.GE.AND P0, PT, R29, R28, PT ;  /* 0x0000001c1d00720c */ /* 0x000fda0003f06270 */
[----:B------:R-:W-:Y:S05]  /*09b0*/  @!P0 BRA `(.L_x_9) ;  /* 0xfffffffc00208947 */ /* 0x000fea000383ffff */
.L_x_6:
[----:B------:R-:W-:Y:S05]  /*09c0*/  BSYNC.RECONVERGENT B0 ;  /* 0x0000000000007941 */ /* 0x000fea0003800200 */
.L_x_5:
[----:B------:R-:W1:Y:S01]  /*09d0*/  LDCU UR10, c[0x0][0x3a0] ;  /* 0x00007400ff0a77ac */ /* 0x000e620008000800 */
[----:B------:R-:W-:Y:S01]  /*09e0*/  BAR.SYNC.DEFER_BLOCKING 0x0 ;  /* 0x0000000000007b1d */ /* 0x000fe20000010000 */
[----:B------:R-:W-:-:S04]  /*09f0*/  ISETP.GE.AND P0, PT, R23, UR15, PT ;  /* 0x0000000f17007c0c */ /* 0x000fc8000bf06270 */
[----:B-1----:R-:W-:-:S13]  /*0a00*/  ISETP.GE.OR P0, PT, R15, UR10, P0 ;  /* 0x0000000a0f007c0c */ /* 0x002fda0008706670 */
[----:B------:R-:W-:Y:S05]  /*0a10*/  @P0 BRA `(.L_x_10) ;  /* 0x0000000800f00947 */ /* 0x000fea0003800000 */
[----:B0-----:R-:W-:-:S07]  /*0a20*/  MOV R21, R23 ;  /* 0x0000001700157202 */ /* 0x001fce0000000f00 */
.L_x_23:
[----:B0-----:R-:W0:Y:S01]  /*0a30*/  LDCU UR10, c[0x0][0x3a4] ;  /* 0x00007480ff0a77ac */ /* 0x001e220008000800 */
[----:B------:R-:W-:Y:S01]  /*0a40*/  BSSY.RECONVERGENT B0, `(.L_x_11) ;  /* 0x000009c000007945 */ /* 0x000fe20003800200 */
[----:B------:R-:W-:Y:S01]  /*0a50*/  IMAD.MOV.U32 R24, RZ, RZ, RZ ;  /* 0x000000ffff187224 */ /* 0x000fe200078e00ff */
[----:B0-----:R-:W-:-:S13]  /*0a60*/  ISETP.GE.AND P0, PT, R23, UR10, PT ;  /* 0x0000000a17007c0c */ /* 0x001fda000bf06270 */
[----:B-12---:R-:W-:Y:S05]  /*0a70*/  @P0 BRA `(.L_x_12) ;  /* 0x0000000800600947 */ /* 0x006fea0003800000 */
[----:B------:R-:W-:Y:S01]  /*0a80*/  ISETP.GE.U32.AND P0, PT, R9, 0x1e0, PT ;  /* 0x000001e00900780c */ /* 0x000fe20003f06070 */
[----:B------:R-:W-:Y:S01]  /*0a90*/  BSSY.RECONVERGENT B1, `(.L_x_13) ;  /* 0x0000043000017945 */ /* 0x000fe20003800200 */
[----:B------:R-:W-:Y:S01]  /*0aa0*/  HFMA2 R24, -RZ, RZ, 0, 0 ;  /* 0x00000000ff187431 */ /* 0x000fe200000001ff */
[----:B------:R-:W-:Y:S01]  /*0ab0*/  ISETP.NE.AND P1, PT, R6, RZ, PT ;  /* 0x000000ff0600720c */ /* 0x000fe20003f25270 */
[----:B------:R-:W-:Y:S02]  /*0ac0*/  IMAD R20, R21, UR6, RZ ;  /* 0x0000000615147c24 */ /* 0x000fe4000f8e02ff */
[----:B------:R-:W-:-:S07]  /*0ad0*/  IMAD.MOV.U32 R25, RZ, RZ, R23 ;  /* 0x000000ffff197224 */ /* 0x000fce00078e0017 */
[----:B------:R-:W-:Y:S05]  /*0ae0*/  @!P0 BRA `(.L_x_14) ;  /* 0x0000000000f48947 */ /* 0x000fea0003800000 */
[----:B------:R-:W0:Y:S01]  /*0af0*/  S2R R19, SR_CgaCtaId ;  /* 0x0000000000137919 */ /* 0x000e220000008800 */
[----:B------:R-:W-:Y:S01]  /*0b00*/  MOV R28, 0x400 ;  /* 0x00000400001c7802 */ /* 0x000fe20000000f00 */
[----:B------:R-:W-:Y:S01]  /*0b10*/  IMAD.MOV.U32 R24, RZ, RZ, RZ ;  /* 0x000000ffff187224 */ /* 0x000fe200078e00ff */
[----:B------:R-:W-:Y:S02]  /*0b20*/  MOV R29, RZ ;  /* 0x000000ff001d7202 */ /* 0x000fe40000000f00 */
[----:B------:R-:W-:Y:S02]  /*0b30*/  MOV R25, R23 ;  /* 0x0000001700197202 */ /* 0x000fe40000000f00 */
[----:B0-----:R-:W-:-:S07]  /*0b40*/  LEA R28, R19, R28, 0x18 ;  /* 0x0000001c131c7211 */ /* 0x001fce00078ec0ff */
.L_x_15:
[----:B------:R-:W-:-:S05]  /*0b50*/  IMAD.WIDE.U32 R18, R25, 0x4, R16 ;  /* 0x0000000419127825 */ /* 0x000fca00078e0010 */
[----:B------:R-:W2:Y:S04]  /*0b60*/  LDG.E.CONSTANT R35, desc[UR12][R18.64] ;  /* 0x0000000c12237981 */ /* 0x000ea8000c1e9900 */
[----:B------:R-:W3:Y:S04]  /*0b70*/  LDG.E.CONSTANT R33, desc[UR12][R18.64+0x80] ;  /* 0x0000800c12217981 */ /* 0x000ee8000c1e9900 */
[----:B------:R-:W4:Y:S04]  /*0b80*/  LDG.E.CONSTANT R32, desc[UR12][R18.64+0x100] ;  /* 0x0001000c12207981 */ /* 0x000f28000c1e9900 */
[----:B------:R-:W5:Y:S01]  /*0b90*/  LDG.E.CONSTANT R31, desc[UR12][R18.64+0x180] ;  /* 0x0001800c121f7981 */ /* 0x000f62000c1e9900 */
[----:B------:R-:W-:-:S05]  /*0ba0*/  IMAD.IADD R37, R20, 0x1, R25 ;  /* 0x0000000114257824 */ /* 0x000fca00078e0219 */
[----:B------:R-:W-:-:S05]  /*0bb0*/  LEA R30, R37, R28, 0x2 ;  /* 0x0000001c251e7211 */ /* 0x000fca00078e10ff */
[----:B------:R-:W2:Y:S04]  /*0bc0*/  LDS R34, [R30] ;  /* 0x000000001e227984 */ /* 0x000ea80000000800 */
[----:B------:R-:W-:Y:S01]  /*0bd0*/  LDS R36, [R30+0x780] ;  /* 0x000780001e247984 */ /* 0x000fe20000000800 */
[----:B--2---:R-:W-:-:S03]  /*0be0*/  FFMA R34, R35, R34, R24 ;  /* 0x0000002223227223 */ /* 0x004fc60000000018 */
[----:B------:R-:W3:Y:S02]  /*0bf0*/  LDS R24, [R30+0x80] ;  /* 0x000080001e187984 */ /* 0x000ee40000000800 */
[----:B---3--:R-:W-:Y:S02]  /*0c00*/  FFMA R33, R33, R24, R34 ;  /* 0x0000001821217223 */ /* 0x008fe40000000022 */
[----:B------:R-:W4:Y:S04]  /*0c10*/  LDS R34, [R30+0x100] ;  /* 0x000100001e227984 */ /* 0x000f280000000800 */
[----:B------:R-:W2:Y:S01]  /*0c20*/  LDG.E.CONSTANT R24, desc[UR12][R18.64+0x200] ;  /* 0x0002000c12187981 */ /* 0x000ea2000c1e9900 */
[----:B----4-:R-:W-:-:S03]  /*0c30*/  FFMA R34, R32, R34, R33 ;  /* 0x0000002220227223 */ /* 0x010fc60000000021 */
[----:B------:R-:W5:Y:S04]  /*0c40*/  LDS R33, [R30+0x180] ;  /* 0x000180001e217984 */ /* 0x000f680000000800 */
[----:B------:R-:W3:Y:S01]  /*0c50*/  LDG.E.CONSTANT R32, desc[UR12][R18.64+0x280] ;  /* 0x0002800c12207981 */ /* 0x000ee2000c1e9900 */
[----:B-----5:R-:W-:-:S03]  /*0c60*/  FFMA R35, R31, R33, R34 ;  /* 0x000000211f237223 */ /* 0x020fc60000000022 */
[----:B------:R-:W4:Y:S04]  /*0c70*/  LDG.E.CONSTANT R33, desc[UR12][R18.64+0x300] ;  /* 0x0003000c12217981 */ /* 0x000f28000c1e9900 */
[----:B------:R-:W5:Y:S04]  /*0c80*/  LDG.E.CONSTANT R31, desc[UR12][R18.64+0x380] ;  /* 0x0003800c121f7981 */ /* 0x000f68000c1e9900 */
[----:B------:R-:W2:Y:S02]  /*0c90*/  LDS R34, [R30+0x200] ;  /* 0x000200001e227984 */ /* 0x000ea40000000800 */
[----:B--2---:R-:W-:-:S02]  /*0ca0*/  FFMA R35, R24, R34, R35 ;  /* 0x0000002218237223 */ /* 0x004fc40000000023 */
[----:B------:R-:W3:Y:S04]  /*0cb0*/  LDS R24, [R30+0x280] ;  /* 0x000280001e187984 */ /* 0x000ee80000000800 */
[----:B------:R-:W4:Y:S01]  /*0cc0*/  LDS R34, [R30+0x300] ;  /* 0x000300001e227984 */ /* 0x000f220000000800 */
[----:B---3--:R-:W-:-:S03]  /*0cd0*/  FFMA R32, R32, R24, R35 ;  /* 0x0000001820207223 */ /* 0x008fc60000000023 */
        /* <DEDUP_REMOVED lines=18> */
[----:B------:R-:W5:Y:S01]  /*0e00*/  LDG.E.CONSTANT R33, desc[UR12][R18.64+0x780] ;  /* 0x0007800c12217981 */ /* 0x000f62000c1e9900 */
[----:B------:R-:W-:Y:S01]  /*0e10*/  VIADD R29, R29, 0x10 ;  /* 0x000000101d1d7836 */ /* 0x000fe20000000000 */
[----:B------:R-:W-:Y:S02]  /*0e20*/  IADD3 R25, PT, PT, R25, 0x200, RZ ;  /* 0x0000020019197810 */ /* 0x000fe40007ffe0ff */
[----:B------:R-:W2:Y:S02]  /*0e30*/  LDS R34, [R30+0x600] ;  /* 0x000600001e227984 */ /* 0x000ea40000000800 */
[----:B------:R-:W-:Y:S01]  /*0e40*/  ISETP.NE.AND P0, PT, R29, R4, PT ;  /* 0x000000041d00720c */ /* 0x000fe20003f05270 */
[----:B--2---:R-:W-:-:S02]  /*0e50*/  FFMA R35, R24, R34, R35 ;  /* 0x0000002218237223 */ /* 0x004fc40000000023 */
[----:B------:R-:W3:Y:S04]  /*0e60*/  LDS R24, [R30+0x680] ;  /* 0x000680001e187984 */ /* 0x000ee80000000800 */
[----:B------:R-:W4:Y:S01]  /*0e70*/  LDS R34, [R30+0x700] ;  /* 0x000700001e227984 */ /* 0x000f220000000800 */
[----:B---3--:R-:W-:-:S04]  /*0e80*/  FFMA R24, R32, R24, R35 ;  /* 0x0000001820187223 */ /* 0x008fc80000000023 */
[----:B----4-:R-:W-:-:S04]  /*0e90*/  FFMA R24, R31, R34, R24 ;  /* 0x000000221f187223 */ /* 0x010fc80000000018 */
[----:B-----5:R-:W-:Y:S01]  /*0ea0*/  FFMA R24, R33, R36, R24 ;  /* 0x0000002421187223 */ /* 0x020fe20000000018 */
[----:B------:R-:W-:Y:S06]  /*0eb0*/  @P0 BRA `(.L_x_15) ;  /* 0xfffffffc00240947 */ /* 0x000fec000383ffff */
.L_x_14:
[----:B------:R-:W-:Y:S05]  /*0ec0*/  BSYNC.RECONVERGENT B1 ;  /* 0x0000000000017941 */ /* 0x000fea0003800200 */
.L_x_13:
[----:B------:R-:W-:Y:S05]  /*0ed0*/  @!P1 BRA `(.L_x_12) ;  /* 0x0000000400489947 */ /* 0x000fea0003800000 */
[----:B------:R-:W-:Y:S01]  /*0ee0*/  VIADD R18, R6, 0xffffffff ;  /* 0xffffffff06127836 */ /* 0x000fe20000000000 */
[----:B------:R-:W-:Y:S01]  /*0ef0*/  BSSY.RECONVERGENT B1, `(.L_x_16) ;  /* 0x0000023000017945 */ /* 0x000fe20003800200 */
[----:B------:R-:W-:-:S03]  /*0f00*/  ISETP.NE.AND P1, PT, R5, RZ, PT ;  /* 0x000000ff0500720c */ /* 0x000fc60003f25270 */
[----:B------:R-:W-:-:S13]  /*0f10*/  ISETP.GE.U32.AND P0, PT, R18, 0x7, PT ;  /* 0x000000071200780c */ /* 0x000fda0003f06070 */
[----:B------:R-:W-:Y:S05]  /*0f20*/  @!P0 BRA `(.L_x_17) ;  /* 0x00000000007c8947 */ /* 0x000fea0003800000 */
[----:B------:R-:W-:-:S05]  /*0f30*/  IMAD.WIDE.U32 R18, R25, 0x4, R16 ;  /* 0x0000000419127825 */ /* 0x000fca00078e0010 */
[----:B------:R-:W2:Y:S04]  /*0f40*/  LDG.E.CONSTANT R31, desc[UR12][R18.64] ;  /* 0x0000000c121f7981 */ /* 0x000ea8000c1e9900 */
[----:B------:R-:W3:Y:S04]  /*0f50*/  LDG.E.CONSTANT R34, desc[UR12][R18.64+0x80] ;  /* 0x0000800c12227981 */ /* 0x000ee8000c1e9900 */
[----:B------:R-:W4:Y:S01]  /*0f60*/  LDG.E.CONSTANT R28, desc[UR12][R18.64+0x100] ;  /* 0x0001000c121c7981 */ /* 0x000f22000c1e9900 */
[----:B------:R-:W0:Y:S01]  /*0f70*/  S2UR UR11, SR_CgaCtaId ;  /* 0x00000000000b79c3 */ /* 0x000e220000008800 */
[----:B------:R-:W-:Y:S01]  /*0f80*/  UMOV UR10, 0x400 ;  /* 0x00000400000a7882 */ /* 0x000fe20000000000 */
[----:B------:R-:W-:Y:S01]  /*0f90*/  IADD3 R29, PT, PT, R20, R25, RZ ;  /* 0x00000019141d7210 */ /* 0x000fe20007ffe0ff */
[----:B------:R-:W5:Y:S01]  /*0fa0*/  LDG.E.CONSTANT R30, desc[UR12][R18.64+0x180] ;  /* 0x0001800c121e7981 */ /* 0x000f62000c1e9900 */
[----:B0-----:R-:W-:-:S06]  /*0fb0*/  ULEA UR10, UR11, UR10, 0x18 ;  /* 0x0000000a0b0a7291 */ /* 0x001fcc000f8ec0ff */
[----:B------:R-:W-:-:S05]  /*0fc0*/  LEA R29, R29, UR10, 0x2 ;  /* 0x0000000a1d1d7c11 */ /* 0x000fca000f8e10ff */
[----:B------:R-:W2:Y:S04]  /*0fd0*/  LDS R32, [R29] ;  /* 0x000000001d207984 */ /* 0x000ea80000000800 */
[----:B------:R-:W3:Y:S04]  /*0fe0*/  LDS R33, [R29+0x80] ;  /* 0x000080001d217984 */ /* 0x000ee80000000800 */
[----:B------:R-:W-:Y:S01]  /*0ff0*/  LDS R36, [R29+0x380] ;  /* 0x000380001d247984 */ /* 0x000fe20000000800 */
[----:B--2---:R-:W-:-:S03]  /*1000*/  FFMA R31, R31, R32, R24 ;  /* 0x000000201f1f7223 */ /* 0x004fc60000000018 */
[----:B------:R-:W2:Y:S04]  /*1010*/  LDG.E.CONSTANT R24, desc[UR12][R18.64+0x200] ;  /* 0x0002000c12187981 */ /* 0x000ea8000c1e9900 */
[----:B------:R-:W2:Y:S01]  /*1020*/  LDG.E.CONSTANT R32, desc[UR12][R18.64+0x280] ;  /* 0x0002800c12207981 */ /* 0x000ea2000c1e9900 */
[----:B---3--:R-:W-:-:S03]  /*1030*/  FFMA R35, R34, R33, R31 ;  /* 0x0000002122237223 */ /* 0x008fc6000000001f */
[----:B------:R-:W3:Y:S04]  /*1040*/  LDG.E.CONSTANT R31, desc[UR12][R18.64+0x300] ;  /* 0x0003000c121f7981 */ /* 0x000ee8000c1e9900 */
[----:B------:R-:W3:Y:S04]  /*1050*/  LDG.E.CONSTANT R33, desc[UR12][R18.64+0x380] ;  /* 0x0003800c12217981 */ /* 0x000ee8000c1e9900 */
[----:B------:R-:W4:Y:S02]  /*1060*/  LDS R34, [R29+0x100] ;  /* 0x000100001d227984 */ /* 0x000f240000000800 */
[----:B----4-:R-:W-:-:S02]  /*1070*/  FFMA R35, R28, R34, R35 ;  /* 0x000000221c237223 */ /* 0x010fc40000000023 */
[----:B------:R-:W5:Y:S04]  /*1080*/  LDS R28, [R29+0x180] ;  /* 0x000180001d1c7984 */ /* 0x000f680000000800 */
[----:B------:R-:W-:Y:S01]  /*1090*/  LDS R34, [R29+0x300] ;  /* 0x000300001d227984 */ /* 0x000fe20000000800 */
[----:B-----5:R-:W-:-:S03]  /*10a0*/  FFMA R35, R30, R28, R35 ;  /* 0x0000001c1e237223 */ /* 0x020fc60000000023 */
[----:B------:R-:W2:Y:S04]  /*10b0*/  LDS R28, [R29+0x200] ;  /* 0x000200001d1c7984 */ /* 0x000ea80000000800 */
[----:B------:R-:W0:Y:S01]  /*10c0*/  LDS R30, [R29+0x280] ;  /* 0x000280001d1e7984 */ /* 0x000e220000000800 */
[----:B------:R-:W-:Y:S01]  /*10d0*/  IADD3 R25, PT, PT, R25, 0x100, RZ ;  /* 0x0000010019197810 */ /* 0x000fe20007ffe0ff */
[----:B--2---:R-:W-:-:S04]  /*10e0*/  FFMA R35, R24, R28, R35 ;  /* 0x0000001c18237223 */ /* 0x004fc80000000023 */
[----:B0-----:R-:W-:-:S04]  /*10f0*/  FFMA R30, R32, R30, R35 ;  /* 0x0000001e201e7223 */ /* 0x001fc80000000023 */
[----:B---3--:R-:W-:-:S04]  /*1100*/  FFMA R30, R31, R34, R30 ;  /* 0x000000221f1e7223 */ /* 0x008fc8000000001e */
[----:B------:R-:W-:-:S07]  /*1110*/  FFMA R24, R33, R36, R30 ;  /* 0x0000002421187223 */ /* 0x000fce000000001e */
.L_x_17:
[----:B------:R-:W-:Y:S05]  /*1120*/  BSYNC.RECONVERGENT B1 ;  /* 0x0000000000017941 */ /* 0x000fea0003800200 */
.L_x_16:
        /* <DEDUP_REMOVED lines=9> */
[----:B------:R-:W4:Y:S04]  /*11c0*/  LDG.E.CONSTANT R28, desc[UR12][R18.64+0x100] ;  /* 0x0001000c121c7981 */ /* 0x000f28000c1e9900 */
[----:B------:R-:W5:Y:S01]  /*11d0*/  LDG.E.CONSTANT R29, desc[UR12][R18.64+0x180] ;  /* 0x0001800c121d7981 */ /* 0x000f62000c1e9900 */
[----:B------:R-:W0:Y:S01]  /*11e0*/  S2UR UR11, SR_CgaCtaId ;  /* 0x00000000000b79c3 */ /* 0x000e220000008800 */
[----:B------:R-:W-:Y:S01]  /*11f0*/  UMOV UR10, 0x400 ;  /* 0x00000400000a7882 */ /* 0x000fe20000000000 */
[----:B------:R-:W-:-:S02]  /*1200*/  IADD3 R32, PT, PT, R20, R25, RZ ;  /* 0x0000001914207210 */ /* 0x000fc40007ffe0ff */
[----:B------:R-:W-:Y:S01]  /*1210*/  IADD3 R25, PT, PT, R25, 0x80, RZ ;  /* 0x0000008019197810 */ /* 0x000fe20007ffe0ff */
[----:B0-----:R-:W-:-:S06]  /*1220*/  ULEA UR10, UR11, UR10, 0x18 ;  /* 0x0000000a0b0a7291 */ /* 0x001fcc000f8ec0ff */
[----:B------:R-:W-:-:S05]  /*1230*/  LEA R32, R32, UR10, 0x2 ;  /* 0x0000000a20207c11 */ /* 0x000fca000f8e10ff */
[----:B------:R-:W2:Y:S04]  /*1240*/  LDS R33, [R32] ;  /* 0x0000000020217984 */ /* 0x000ea80000000800 */
[----:B------:R-:W3:Y:S04]  /*1250*/  LDS R34, [R32+0x80] ;  /* 0x0000800020227984 */ /* 0x000ee80000000800 */
[----:B------:R-:W4:Y:S04]  /*1260*/  LDS R35, [R32+0x100] ;  /* 0x0001000020237984 */ /* 0x000f280000000800 */
[----:B------:R-:W5:Y:S01]  /*1270*/  LDS R36, [R32+0x180] ;  /* 0x0001800020247984 */ /* 0x000f620000000800 */
[----:B--2---:R-:W-:-:S04]  /*1280*/  FFMA R31, R31, R33, R24 ;  /* 0x000000211f1f7223 */ /* 0x004fc80000000018 */
[----:B---3--:R-:W-:-:S04]  /*1290*/  FFMA R31, R30, R34, R31 ;  /* 0x000000221e1f7223 */ /* 0x008fc8000000001f */
[----:B----4-:R-:W-:-:S04]  /*12a0*/  FFMA R28, R28, R35, R31 ;  /* 0x000000231c1c7223 */ /* 0x010fc8000000001f */
[----:B-----5:R-:W-:-:S07]  /*12b0*/  FFMA R24, R29, R36, R28 ;  /* 0x000000241d187223 */ /* 0x020fce000000001c */
.L_x_19:
[----:B------:R-:W-:Y:S05]  /*12c0*/  BSYNC.RECONVERGENT B1 ;  /* 0x0000000000017941 */ /* 0x000fea0003800200 */
.L_x_18:
[----:B------:R-:W-:Y:S05]  /*12d0*/  @!P1 BRA `(.L_x_12) ;  /* 0x0000000000489947 */ /* 0x000fea0003800000 */
[----:B------:R-:W-:-:S05]  /*12e0*/  IMAD.WIDE.U32 R18, R25, 0x4, R16 ;  /* 0x0000000419127825 */ /* 0x000fca00078e0010 */
[----:B------:R-:W2:Y:S01]  /*12f0*/  LDG.E.CONSTANT R29, desc[UR12][R18.64] ;  /* 0x0000000c121d7981 */ /* 0x000ea2000c1e9900 */
[----:B------:R-:W0:Y:S01]  /*1300*/  S2UR UR11, SR_CgaCtaId ;  /* 0x00000000000b79c3 */ /* 0x000e220000008800 */
[----:B------:R-:W-:Y:S01]  /*1310*/  UMOV UR10, 0x400 ;  /* 0x00000400000a7882 */ /* 0x000fe20000000000 */
[----:B------:R-:W-:Y:S01]  /*1320*/  IMAD.IADD R20, R20, 0x1, R25 ;  /* 0x0000000114147824 */ /* 0x000fe200078e0219 */
[----:B------:R-:W-:Y:S01]  /*1330*/  ISETP.NE.AND P0, PT, R3, 0x1, PT ;  /* 0x000000010300780c */ /* 0x000fe20003f05270 */
[----:B0-----:R-:W-:-:S06]  /*1340*/  ULEA UR10, UR11, UR10, 0x18 ;  /* 0x0000000a0b0a7291 */ /* 0x001fcc000f8ec0ff */
[----:B------:R-:W-:-:S05]  /*1350*/  LEA R30, R20, UR10, 0x2 ;  /* 0x0000000a141e7c11 */ /* 0x000fca000f8e10ff */
[----:B------:R-:W2:Y:S02]  /*1360*/  LDS R20, [R30] ;  /* 0x000000001e147984 */ /* 0x000ea40000000800 */
[----:B--2---:R-:W-:Y:S01]  /*1370*/  FFMA R24, R29, R20, R24 ;  /* 0x000000141d187223 */ /* 0x004fe20000000018 */
[----:B------:R-:W-:Y:S06]  /*1380*/  @!P0 BRA `(.L_x_12) ;  /* 0x00000000001c8947 */ /* 0x000fec0003800000 */
[----:B------:R-:W-:Y:S01]  /*1390*/  ISETP.NE.AND P0, PT, R3, 0x2, PT ;  /* 0x000000020300780c */ /* 0x000fe20003f05270 */
[----:B------:R-:W2:Y:S04]  /*13a0*/  LDG.E.CONSTANT R25, desc[UR12][R18.64+0x80] ;  /* 0x0000800c12197981 */ /* 0x000ea8000c1e9900 */
[----:B------:R-:W2:Y:S08]  /*13b0*/  LDS R20, [R30+0x80] ;  /* 0x000080001e147984 */ /* 0x000eb00000000800 */
[----:B------:R-:W3:Y:S04]  /*13c0*/  @P0 LDG.E.CONSTANT R29, desc[UR12][R18.64+0x100] ;  /* 0x0001000c121d0981 */ /* 0x000ee8000c1e9900 */
[----:B------:R-:W3:Y:S01]  /*13d0*/  @P0 LDS R28, [R30+0x100] ;  /* 0x000100001e1c0984 */ /* 0x000ee20000000800 */
[----:B--2---:R-:W-:-:S04]  /*13e0*/  FFMA R24, R25, R20, R24 ;  /* 0x0000001419187223 */ /* 0x004fc80000000018 */
[----:B---3--:R-:W-:-:S07]  /*13f0*/  @P0 FFMA R24, R29, R28, R24 ;  /* 0x0000001c1d180223 */ /* 0x008fce0000000018 */
.L_x_12:
[----:B------:R-:W-:Y:S05]  /*1400*/  BSYNC.RECONVERGENT B0 ;  /* 0x0000000000007941 */ /* 0x000fea0003800200 */
.L_x_11:
[----:B------:R-:W-:Y:S01]  /*1410*/  UMOV UR10, 0xffffffff ;  /* 0xffffffff000a7882 */ /* 0x000fe20000000000 */
[----:B------:R-:W-:Y:S02]  /*1420*/  ISETP.NE.AND P0, PT, R23, RZ, PT ;  /* 0x000000ff1700720c */ /* 0x000fe40003f05270 */
[----:B------:R-:W-:Y:S11]  /*1430*/  BRA.DIV UR10, `(.L_x_20) ;  /* 0x000000260a307947 */ /* 0x000ff6000b800000 */
[----:B------:R-:W0:Y:S02]  /*1440*/  SHFL.DOWN PT, R31, R24, 0x10, 0x1f ;  /* 0x0a001f00181f7f89 */ /* 0x000e2400000e0000 */
[----:B0-----:R-:W-:-:S05]  /*1450*/  FADD R18, R31, R24 ;  /* 0x000000181f127221 */ /* 0x001fca0000000000 */
[----:B------:R-:W0:Y:S02]  /*1460*/  SHFL.DOWN PT, R31, R18, 0x8, 0x1f ;  /* 0x09001f00121f7f89 */ /* 0x000e2400000e0000 */
[----:B0-----:R-:W-:-:S05]  /*1470*/  FADD R19, R18, R31 ;  /* 0x0000001f12137221 */ /* 0x001fca0000000000 */
[----:B------:R-:W0:Y:S02]  /*1480*/  SHFL.DOWN PT, R31, R19, 0x4, 0x1f ;  /* 0x08801f00131f7f89 */ /* 0x000e2400000e0000 */
[----:B0-----:R-:W-:-:S05]  /*1490*/  FADD R25, R19, R31 ;  /* 0x0000001f13197221 */ /* 0x001fca0000000000 */
[----:B------:R-:W0:Y:S02]  /*14a0*/  SHFL.DOWN PT, R31, R25, 0x2, 0x1f ;  /* 0x08401f00191f7f89 */ /* 0x000e2400000e0000 */
[----:B0-----:R-:W-:-:S05]  /*14b0*/  FADD R28, R25, R31 ;  /* 0x0000001f191c7221 */ /* 0x001fca0000000000 */
[----:B------:R0:W1:Y:S02]  /*14c0*/  SHFL.DOWN PT, R31, R28, 0x1, 0x1f ;  /* 0x08201f001c1f7f89 */ /* 0x00006400000e0000 */
.L_x_68:
[----:B------:R-:W-:Y:S05]  /*14d0*/  WARPSYNC.ALL ;  /* 0x0000000000007948 */ /* 0x000fea0003800000 */
[----:B-1----:R-:W-:-:S06]  /*14e0*/  FADD R31, R28, R31 ;  /* 0x0000001f1c1f7221 */ /* 0x002fcc0000000000 */
[----:B------:R-:W1:Y:S01]  /*14f0*/  SHFL.IDX PT, R31, R31, RZ, 0x1f ;  /* 0x00001fff1f1f7589 */ /* 0x000e6200000e0000 */
[----:B------:R-:W-:Y:S04]  /*1500*/  BSSY.RECONVERGENT B0, `(.L_x_21) ;  /* 0x000000a000007945 */ /* 0x000fe80003800200 */
[----:B------:R-:W-:Y:S05]  /*1510*/  @P0 BRA `(.L_x_22) ;  /* 0x0000000000200947 */ /* 0x000fea0003800000 */
[----:B------:R-:W2:Y:S01]  /*1520*/  LDCU UR10, c[0x0][0x3b4] ;  /* 0x00007680ff0a77ac */ /* 0x000ea20008000800 */
[----:B------:R-:W-:Y:S01]  /*1530*/  IADD3 R18, PT, PT, R21, UR5, RZ ;  /* 0x0000000515127c10 */ /* 0x000fe2000fffe0ff */
[----:B-1----:R-:W-:-:S03]  /*1540*/  FMUL R31, R31, R0 ;  /* 0x000000001f1f7220 */ /* 0x002fc60000400000 */
[----:B------:R-:W-:Y:S02]  /*1550*/  ISETP.GT.AND P1, PT, R18, R15, PT ;  /* 0x0000000f1200720c */ /* 0x000fe40003f24270 */
[----:B------:R-:W-:Y:S02]  /*1560*/  LEA R18, R21, R2, 0x2 ;  /* 0x0000000215127211 */ /* 0x000fe400078e10ff */
[----:B--2---:R-:W-:-:S13]  /*1570*/  ISETP.NE.AND P0, PT, RZ, UR10, PT ;  /* 0x0000000aff007c0c */ /* 0x004fda000bf05270 */
[----:B------:R-:W-:-:S05]  /*1580*/  @P0 FSEL R31, R31, -1.00000001504746621988e+30, !P1 ;  /* 0xf149f2ca1f1f0808 */ /* 0x000fca0004800000 */
[----:B------:R2:W-:Y:S02]  /*1590*/  STS [R18], R31 ;  /* 0x0000001f12007388 */ /* 0x0005e40000000800 */
.L_x_22:
[----:B------:R-:W-:Y:S05]  /*15a0*/  BSYNC.RECONVERGENT B0 ;  /* 0x0000000000007941 */ /* 0x000fea0003800200 */
.L_x_21:
[----:B------:R-:W-:-:S05]  /*15b0*/  VIADD R21, R21, 0x20 ;  /* 0x0000002015157836 */ /* 0x000fca0000000000 */
[----:B------:R-:W-:-:S13]  /*15c0*/  ISETP.GE.AND P0, PT, R21, UR15, PT ;  /* 0x0000000f15007c0c */ /* 0x000fda000bf06270 */
[----:B------:R-:W-:Y:S05]  /*15d0*/  @!P0 BRA `(.L_x_23) ;  /* 0xfffffff400148947 */ /* 0x000fea000383ffff */
.L_x_10:
[----:B0-2---:R-:W0:Y:S01]  /*15e0*/  LDC R18, c[0x0][0x3a0] ;  /* 0x0000e800ff127b82 */ /* 0x005e220000000800 */
[----:B------:R-:W-:Y:S05]  /*15f0*/  WARPSYNC.ALL ;  /* 0x0000000000007948 */ /* 0x000fea0003800000 */
[----:B------:R-:W-:Y:S01]  /*1600*/  BSSY B0, `(.L_x_24) ;  /* 0x00000f2000007945 */ /* 0x000fe20003800000 */
[----:B------:R-:W-:Y:S01]  /*1610*/  HFMA2 R19, -RZ, RZ, 0, 0 ;  /* 0x00000000ff137431 */ /* 0x000fe200000001ff */
[----:B------:R-:W-:Y:S01]  /*1620*/  MOV R21, R26 ;  /* 0x0000001a00157202 */ /* 0x000fe20000000f00 */
[----:B------:R-:W-:Y:S01]  /*1630*/  BAR.SYNC.DEFER_BLOCKING 0x0 ;  /* 0x0000000000007b1d */ /* 0x000fe20000010000 */
[----:B0-----:R-:W-:-:S13]  /*1640*/  ISETP.GE.AND P0, PT, R15, R18, PT ;  /* 0x000000120f00720c */ /* 0x001fda0003f06270 */
[----:B------:R-:W-:Y:S05]  /*1650*/  @P0 BRA `(.L_x_25) ;  /* 0x0000000c00b00947 */ /* 0x000fea0003800000 */
[----:B------:R-:W-:Y:S01]  /*1660*/  ISETP.GE.AND P0, PT, R23, UR15, PT ;  /* 0x0000000f17007c0c */ /* 0x000fe2000bf06270 */
[----:B------:R-:W-:Y:S01]  /*1670*/  BSSY.RECONVERGENT B1, `(.L_x_26) ;  /* 0x0000056000017945 */ /* 0x000fe20003800200 */
[----:B------:R-:W-:-:S11]  /*1680*/  IMAD.MOV.U32 R25, RZ, RZ, -0xeb60d36 ;  /* 0xf149f2caff197424 */ /* 0x000fd600078e00ff */
[----:B------:R-:W-:Y:S05]  /*1690*/  @P0 BRA `(.L_x_27) ;  /* 0x00000004004c0947 */ /* 0x000fea0003800000 */
[----:B------:R-:W-:Y:S01]  /*16a0*/  ISETP.GE.U32.AND P0, PT, R27, 0x1e0, PT ;  /* 0x000001e01b00780c */ /* 0x000fe20003f06070 */
[----:B------:R-:W-:Y:S01]  /*16b0*/  BSSY.RECONVERGENT B2, `(.L_x_28) ;  /* 0x0000025000027945 */ /* 0x000fe20003800200 */
[----:B------:R-:W-:Y:S01]  /*16c0*/  HFMA2 R25, -RZ, RZ, -10824, -13904 ;  /* 0xf149f2caff197431 */ /* 0x000fe200000001ff */
[----:B------:R-:W-:-:S10]  /*16d0*/  MOV R21, R23 ;  /* 0x0000001700157202 */ /* 0x000fd40000000f00 */
[----:B------:R-:W-:Y:S05]  /*16e0*/  @!P0 BRA `(.L_x_29) ;  /* 0x0000000000848947 */ /* 0x000fea0003800000 */
[----:B------:R-:W-:Y:S01]  /*16f0*/  IMAD.MOV.U32 R20, RZ, RZ, RZ ;  /* 0x000000ffff147224 */ /* 0x000fe200078e00ff */
[----:B------:R-:W-:Y:S02]  /*1700*/  MOV R25, 0xf149f2ca ;  /* 0xf149f2ca00197802 */ /* 0x000fe40000000f00 */
[----:B------:R-:W-:Y:S02]  /*1710*/  MOV R21, R23 ;  /* 0x0000001700157202 */ /* 0x000fe40000000f00 */
[----:B------:R-:W-:-:S07]  /*1720*/  LOP3.LUT R19, R22, 0xffffff0, RZ, 0xc0, !PT ;  /* 0x0ffffff016137812 */ /* 0x000fce00078ec0ff */
.L_x_30:
[C---:B------:R-:W-:Y:S01]  /*1730*/  IMAD R24, R21.reuse, 0x4, R2 ;  /* 0x0000000415187824 */ /* 0x040fe200078e0202 */
[----:B------:R-:W-:Y:S02]  /*1740*/  IADD3 R20, PT, PT, R20, 0x10, RZ ;  /* 0x0000001014147810 */ /* 0x000fe40007ffe0ff */
[----:B------:R-:W-:Y:S02]  /*1750*/  IADD3 R21, PT, PT, R21, 0x200, RZ ;  /* 0x0000020015157810 */ /* 0x000fe40007ffe0ff */
[----:B------:R-:W-:Y:S01]  /*1760*/  LDS R28, [R24] ;  /* 0x00000000181c7984 */ /* 0x000fe20000000800 */
[----:B------:R-:W-:-:S03]  /*1770*/  ISETP.NE.AND P0, PT, R20, R19, PT ;  /* 0x000000131400720c */ /* 0x000fc60003f05270 */
[----:B------:R-:W0:Y:S04]  /*1780*/  LDS R29, [R24+0x80] ;  /* 0x00008000181d7984 */ /* 0x000e280000000800 */
[----:B-1----:R-:W-:Y:S04]  /*1790*/  LDS R31, [R24+0x100] ;  /* 0x00010000181f7984 */ /* 0x002fe80000000800 */
[----:B------:R-:W1:Y:S04]  /*17a0*/  LDS R30, [R24+0x180] ;  /* 0x00018000181e7984 */ /* 0x000e680000000800 */
[----:B------:R-:W-:Y:S04]  /*17b0*/  LDS R32, [R24+0x300] ;  /* 0x0003000018207984 */ /* 0x000fe80000000800 */
[----:B------:R-:W-:Y:S04]  /*17c0*/  LDS R33, [R24+0x380] ;  /* 0x0003800018217984 */ /* 0x000fe80000000800 */
[----:B------:R-:W-:Y:S04]  /*17d0*/  LDS R34, [R24+0x680] ;  /* 0x0006800018227984 */ /* 0x000fe80000000800 */
[----:B------:R-:W-:Y:S01]  /*17e0*/  LDS R35, [R24+0x780] ;  /* 0x0007800018237984 */ /* 0x000fe20000000800 */
[----:B0-----:R-:W-:-:S03]  /*17f0*/  FMNMX3 R28, R25, R28, R29, !PT ;  /* 0x0000001c191c7276 */ /* 0x001fc6000780001d */
[----:B------:R-:W-:Y:S04]  /*1800*/  LDS R25, [R24+0x200] ;  /* 0x0002000018197984 */ /* 0x000fe80000000800 */
[----:B------:R-:W0:Y:S01]  /*1810*/  LDS R29, [R24+0x280] ;  /* 0x00028000181d7984 */ /* 0x000e220000000800 */
[----:B-1----:R-:W-:-:S03]  /*1820*/  FMNMX3 R28, R28, R31, R30, !PT ;  /* 0x0000001f1c1c7276 */ /* 0x002fc6000780001e */
[----:B------:R-:W-:Y:S04]  /*1830*/  LDS R31, [R24+0x500] ;  /* 0x00050000181f7984 */ /* 0x000fe80000000800 */
[----:B------:R-:W-:Y:S01]  /*1840*/  LDS R30, [R24+0x580] ;  /* 0x00058000181e7984 */ /* 0x000fe20000000800 */
[----:B0-----:R-:W-:-:S03]  /*1850*/  FMNMX3 R25, R28, R25, R29, !PT ;  /* 0x000000191c197276 */ /* 0x001fc6000780001d */
[----:B------:R-:W-:Y:S01]  /*1860*/  LDS R28, [R24+0x400] ;  /* 0x00040000181c7984 */ /* 0x000fe20000000800 */
[----:B------:R-:W-:-:S03]  /*1870*/  FMNMX3 R32, R25, R32, R33, !PT ;  /* 0x0000002019207276 */ /* 0x000fc60007800021 */
[----:B------:R-:W0:Y:S04]  /*1880*/  LDS R29, [R24+0x480] ;  /* 0x00048000181d7984 */ /* 0x000e280000000800 */
[----:B------:R-:W1:Y:S04]  /*1890*/  LDS R33, [R24+0x600] ;  /* 0x0006000018217984 */ /* 0x000e680000000800 */
[----:B------:R-:W2:Y:S01]  /*18a0*/  LDS R25, [R24+0x700] ;  /* 0x0007000018197984 */ /* 0x000ea20000000800 */
[----:B0-----:R-:W-:-:S04]  /*18b0*/  FMNMX3 R28, R32, R28, R29, !PT ;  /* 0x0000001c201c7276 */ /* 0x001fc8000780001d */
[----:B------:R-:W-:-:S04]  /*18c0*/  FMNMX3 R28, R28, R31, R30, !PT ;  /* 0x0000001f1c1c7276 */ /* 0x000fc8000780001e */
[----:B-1----:R-:W-:-:S04]  /*18d0*/  FMNMX3 R28, R28, R33, R34, !PT ;  /* 0x000000211c1c7276 */ /* 0x002fc80007800022 */
[----:B--2---:R-:W-:Y:S01]  /*18e0*/  FMNMX3 R25, R28, R25, R35, !PT ;  /* 0x000000191c197276 */ /* 0x004fe20007800023 */
[----:B------:R-:W-:Y:S06]  /*18f0*/  @P0 BRA `(.L_x_30) ;  /* 0xfffffffc008c0947 */ /* 0x000fec000383ffff */
.L_x_29:
[----:B------:R-:W-:Y:S05]  /*1900*/  BSYNC.RECONVERGENT B2 ;  /* 0x0000000000027941 */ /* 0x000fea0003800200 */
.L_x_28:
[----:B------:R-:W-:-:S13]  /*1910*/  LOP3.LUT P0, R19, R22, 0xf, RZ, 0xc0, !PT ;  /* 0x0000000f16137812 */ /* 0x000fda000780c0ff */
[----:B------:R-:W-:Y:S05]  /*1920*/  @!P0 BRA `(.L_x_27) ;  /* 0x0000000000a88947 */ /* 0x000fea0003800000 */
[----:B------:R-:W-:Y:S01]  /*1930*/  ISETP.GE.U32.AND P0, PT, R19, 0x8, PT ;  /* 0x000000081300780c */ /* 0x000fe20003f06070 */
[----:B------:R-:W-:Y:S01]  /*1940*/  BSSY.RECONVERGENT B2, `(.L_x_31) ;  /* 0x0000011000027945 */ /* 0x000fe20003800200 */
[----:B------:R-:W-:-:S11]  /*1950*/  LOP3.LUT P1, R34, R22, 0x7, RZ, 0xc0, !PT ;  /* 0x0000000716227812 */ /* 0x000fd6000782c0ff */
[----:B------:R-:W-:Y:S05]  /*1960*/  @!P0 BRA `(.L_x_32) ;  /* 0x0000000000388947 */ /* 0x000fea0003800000 */
[C---:B------:R-:W-:Y:S01]  /*1970*/  IMAD R19, R21.reuse, 0x4, R2 ;  /* 0x0000000415137824 */ /* 0x040fe200078e0202 */
[----:B------:R-:W-:-:S04]  /*1980*/  IADD3 R21, PT, PT, R21, 0x100, RZ ;  /* 0x0000010015157810 */ /* 0x000fc80007ffe0ff */
[----:B------:R-:W-:Y:S04]  /*1990*/  LDS R20, [R19] ;  /* 0x0000000013147984 */ /* 0x000fe80000000800 */
[----:B------:R-:W0:Y:S04]  /*19a0*/  LDS R24, [R19+0x80] ;  /* 0x0000800013187984 */ /* 0x000e280000000800 */
[----:B------:R-:W-:Y:S04]  /*19b0*/  LDS R29, [R19+0x100] ;  /* 0x00010000131d7984 */ /* 0x000fe80000000800 */
[----:B------:R-:W2:Y:S04]  /*19c0*/  LDS R28, [R19+0x180] ;  /* 0x00018000131c7984 */ /* 0x000ea80000000800 */
[----:B-1----:R-:W-:Y:S04]  /*19d0*/  LDS R31, [R19+0x200] ;  /* 0x00020000131f7984 */ /* 0x002fe80000000800 */
[----:B------:R-:W1:Y:S04]  /*19e0*/  LDS R30, [R19+0x280] ;  /* 0x00028000131e7984 */ /* 0x000e680000000800 */
[----:B------:R-:W-:Y:S04]  /*19f0*/  LDS R33, [R19+0x300] ;  /* 0x0003000013217984 */ /* 0x000fe80000000800 */
[----:B------:R-:W3:Y:S01]  /*1a00*/  LDS R32, [R19+0x380] ;  /* 0x0003800013207984 */ /* 0x000ee20000000800 */
[----:B0-----:R-:W-:-:S04]  /*1a10*/  FMNMX3 R20, R25, R20, R24, !PT ;  /* 0x0000001419147276 */ /* 0x001fc80007800018 */
[----:B--2---:R-:W-:-:S04]  /*1a20*/  FMNMX3 R20, R20, R29, R28, !PT ;  /* 0x0000001d14147276 */ /* 0x004fc8000780001c */
[----:B-1----:R-:W-:-:S04]  /*1a30*/  FMNMX3 R20, R20, R31, R30, !PT ;  /* 0x0000001f14147276 */ /* 0x002fc8000780001e */
[----:B---3--:R-:W-:-:S07]  /*1a40*/  FMNMX3 R25, R20, R33, R32, !PT ;  /* 0x0000002114197276 */ /* 0x008fce0007800020 */
.L_x_32:
[----:B------:R-:W-:Y:S05]  /*1a50*/  BSYNC.RECONVERGENT B2 ;  /* 0x0000000000027941 */ /* 0x000fea0003800200 */
.L_x_31:
[----:B------:R-:W-:Y:S05]  /*1a60*/  @!P1 BRA `(.L_x_27) ;  /* 0x0000000000589947 */ /* 0x000fea0003800000 */
[----:B------:R-:W-:Y:S02]  /*1a70*/  ISETP.GE.U32.AND P0, PT, R34, 0x4, PT ;  /* 0x000000042200780c */ /* 0x000fe40003f06070 */
[----:B------:R-:W-:-:S04]  /*1a80*/  LOP3.LUT R19, R22, 0x3, RZ, 0xc0, !PT ;  /* 0x0000000316137812 */ /* 0x000fc800078ec0ff */
[----:B------:R-:W-:-:S07]  /*1a90*/  ISETP.NE.AND P1, PT, R19, RZ, PT ;  /* 0x000000ff1300720c */ /* 0x000fce0003f25270 */
[C---:B------:R-:W-:Y:S01]  /*1aa0*/  @P0 LEA R20, R21.reuse, R2, 0x2 ;  /* 0x0000000215140211 */ /* 0x040fe200078e10ff */
[----:B------:R-:W-:-:S04]  /*1ab0*/  @P0 VIADD R21, R21, 0x80 ;  /* 0x0000008015150836 */ /* 0x000fc80000000000 */
[----:B------:R-:W-:Y:S04]  /*1ac0*/  @P0 LDS R24, [R20] ;  /* 0x0000000014180984 */ /* 0x000fe80000000800 */
[----:B------:R-:W0:Y:S04]  /*1ad0*/  @P0 LDS R28, [R20+0x80] ;  /* 0x00008000141c0984 */ /* 0x000e280000000800 */
[----:B------:R-:W-:Y:S04]  /*1ae0*/  @P0 LDS R29, [R20+0x100] ;  /* 0x00010000141d0984 */ /* 0x000fe80000000800 */
[----:B------:R-:W2:Y:S01]  /*1af0*/  @P0 LDS R30, [R20+0x180] ;  /* 0x00018000141e0984 */ /* 0x000ea20000000800 */
[----:B0-----:R-:W-:-:S04]  /*1b00*/  @P0 FMNMX3 R24, R25, R24, R28, !PT ;  /* 0x0000001819180276 */ /* 0x001fc8000780001c */
[----:B--2---:R-:W-:Y:S01]  /*1b10*/  @P0 FMNMX3 R25, R24, R29, R30, !PT ;  /* 0x0000001d18190276 */ /* 0x004fe2000780001e */
[----:B------:R-:W-:Y:S06]  /*1b20*/  @!P1 BRA `(.L_x_27) ;  /* 0x0000000000289947 */ /* 0x000fec0003800000 */
[----:B------:R-:W-:Y:S02]  /*1b30*/  LEA R21, R21, R2, 0x2 ;  /* 0x0000000215157211 */ /* 0x000fe400078e10ff */
[----:B------:R-:W-:-:S03]  /*1b40*/  ISETP.NE.AND P0, PT, R19, 0x1, PT ;  /* 0x000000011300780c */ /* 0x000fc60003f05270 */
[----:B------:R-:W0:Y:S02]  /*1b50*/  LDS R20, [R21] ;  /* 0x0000000015147984 */ /* 0x000e240000000800 */
[----:B0-----:R-:W-:-:S08]  /*1b60*/  FMNMX R25, R25, R20, !PT ;  /* 0x0000001419197209 */ /* 0x001fd00007800000 */
[----:B------:R-:W-:Y:S05]  /*1b70*/  @!P0 BRA `(.L_x_27) ;  /* 0x0000000000148947 */ /* 0x000fea0003800000 */
[----:B------:R-:W-:Y:S01]  /*1b80*/  ISETP.NE.AND P0, PT, R19, 0x2, PT ;  /* 0x000000021300780c */ /* 0x000fe20003f05270 */
[----:B------:R-:W0:-:S12]  /*1b90*/  LDS R20, [R21+0x80] ;  /* 0x0000800015147984 */ /* 0x000e180000000800 */
[----:B------:R-:W2:Y:S01]  /*1ba0*/  @P0 LDS R24, [R21+0x100] ;  /* 0x0001000015180984 */ /* 0x000ea20000000800 */
[----:B0-----:R-:W-:-:S04]  /*1bb0*/  FMNMX R25, R25, R20, !PT ;  /* 0x0000001419197209 */ /* 0x001fc80007800000 */
[----:B--2---:R-:W-:-:S07]  /*1bc0*/  @P0 FMNMX R25, R25, R24, !PT ;  /* 0x0000001819190209 */ /* 0x004fce0007800000 */
.L_x_27:
[----:B------:R-:W-:Y:S05]  /*1bd0*/  BSYNC.RECONVERGENT B1 ;  /* 0x0000000000017941 */ /* 0x000fea0003800200 */
.L_x_26:
[----:B------:R-:W-:Y:S01]  /*1be0*/  UMOV UR10, 0xffffffff ;  /* 0xffffffff000a7882 */ /* 0x000fe20000000000 */
[----:B------:R-:W-:Y:S02]  /*1bf0*/  ISETP.GE.AND P0, PT, R23, UR15, PT ;  /* 0x0000000f17007c0c */ /* 0x000fe4000bf06270 */
[----:B------:R-:W-:Y:S11]  /*1c00*/  BRA.DIV UR10, `(.L_x_33) ;  /* 0x0000001e0abc7947 */ /* 0x000ff6000b800000 */
[----:B-1----:R-:W0:Y:S02]  /*1c10*/  SHFL.DOWN PT, R31, R25, 0x10, 0x1f ;  /* 0x0a001f00191f7f89 */ /* 0x002e2400000e0000 */
[----:B0-----:R-:W-:-:S05]  /*1c20*/  FMNMX R21, R31, R25, !PT ;  /* 0x000000191f157209 */ /* 0x001fca0007800000 */
[----:B------:R-:W0:Y:S02]  /*1c30*/  SHFL.DOWN PT, R31, R21, 0x8, 0x1f ;  /* 0x09001f00151f7f89 */ /* 0x000e2400000e0000 */
[----:B0-----:R-:W-:-:S05]  /*1c40*/  FMNMX R24, R21, R31, !PT ;  /* 0x0000001f15187209 */ /* 0x001fca0007800000 */
[----:B------:R-:W0:Y:S02]  /*1c50*/  SHFL.DOWN PT, R31, R24, 0x4, 0x1f ;  /* 0x08801f00181f7f89 */ /* 0x000e2400000e0000 */
[----:B0-----:R-:W-:-:S05]  /*1c60*/  FMNMX R28, R24, R31, !PT ;  /* 0x0000001f181c7209 */ /* 0x001fca0007800000 */
[----:B------:R-:W0:Y:S02]  /*1c70*/  SHFL.DOWN PT, R31, R28, 0x2, 0x1f ;  /* 0x08401f001c1f7f89 */ /* 0x000e2400000e0000 */
[----:B0-----:R-:W-:-:S05]  /*1c80*/  FMNMX R32, R28, R31, !PT ;  /* 0x0000001f1c207209 */ /* 0x001fca0007800000 */
[----:B------:R-:W0:Y:S02]  /*1c90*/  SHFL.DOWN PT, R31, R32, 0x1, 0x1f ;  /* 0x08201f00201f7f89 */ /* 0x000e2400000e0000 */
[----:B0-----:R-:W-:-:S05]  /*1ca0*/  FMNMX R31, R32, R31, !PT ;  /* 0x0000001f201f7209 */ /* 0x001fca0007800000 */
[----:B------:R0:W1:Y:S02]  /*1cb0*/  SHFL.IDX PT, R19, R31, RZ, 0x1f ;  /* 0x00001fff1f137589 */ /* 0x00006400000e0000 */
.L_x_75:
[----:B------:R-:W-:Y:S01]  /*1cc0*/  BSSY.RECONVERGENT B1, `(.L_x_34) ;  /* 0x0000069000017945 */ /* 0x000fe20003800200 */
[----:B------:R-:W-:-:S03]  /*1cd0*/  HFMA2 R28, -RZ, RZ, 0, 0 ;  /* 0x00000000ff1c7431 */ /* 0x000fc600000001ff */
[----:B------:R-:W-:Y:S05]  /*1ce0*/  @P0 BRA `(.L_x_35) ;  /* 0x0000000400980947 */ /* 0x000fea0003800000 */
[----:B------:R-:W-:Y:S01]  /*1cf0*/  ISETP.GE.U32.AND P0, PT, R27, 0x60, PT ;  /* 0x000000601b00780c */ /* 0x000fe20003f06070 */
[----:B------:R-:W-:Y:S01]  /*1d00*/  BSSY.RECONVERGENT B2, `(.L_x_36) ;  /* 0x0000038000027945 */ /* 0x000fe20003800200 */
[----:B------:R-:W-:Y:S01]  /*1d10*/  LOP3.LUT P1, RZ, R22, 0x3, RZ, 0xc0, !PT ;  /* 0x0000000316ff7812 */ /* 0x000fe2000782c0ff */
[----:B------:R-:W-:Y:S01]  /*1d20*/  IMAD.MOV.U32 R28, RZ, RZ, RZ ;  /* 0x000000ffff1c7224 */ /* 0x000fe200078e00ff */
[----:B------:R-:W-:-:S09]  /*1d30*/  MOV R21, R23 ;  /* 0x0000001700157202 */ /* 0x000fd20000000f00 */
[----:B------:R-:W-:Y:S05]  /*1d40*/  @!P0 BRA `(.L_x_37) ;  /* 0x0000000000cc8947 */ /* 0x000fea0003800000 */
[----:B------:R-:W-:Y:S01]  /*1d50*/  LOP3.LUT R22, R22, 0xffffffc, RZ, 0xc0, !PT ;  /* 0x0ffffffc16167812 */ /* 0x000fe200078ec0ff */
[----:B------:R-:W-:Y:S01]  /*1d60*/  IMAD.MOV.U32 R28, RZ, RZ, RZ ;  /* 0x000000ffff1c7224 */ /* 0x000fe200078e00ff */
[----:B------:R-:W-:Y:S02]  /*1d70*/  MOV R25, RZ ;  /* 0x000000ff00197202 */ /* 0x000fe40000000f00 */
[----:B------:R-:W-:-:S07]  /*1d80*/  MOV R21, R23 ;  /* 0x0000001700157202 */ /* 0x000fce0000000f00 */
.L_x_38:
[----:B0-----:R-:W-:Y:S01]  /*1d90*/  LEA R31, R21, R2, 0x2 ;  /* 0x00000002151f7211 */ /* 0x001fe200078e10ff */
[----:B------:R-:W-:Y:S01]  /*1da0*/  IMAD.MOV.U32 R24, RZ, RZ, 0x3bbb989d ;  /* 0x3bbb989dff187424 */ /* 0x000fe200078e00ff */
[----:B------:R-:W-:Y:S02]  /*1db0*/  IADD3 R25, PT, PT, R25, 0x4, RZ ;  /* 0x0000000419197810 */ /* 0x000fe40007ffe0ff */
[----:B------:R-:W-:Y:S01]  /*1dc0*/  IADD3 R21, PT, PT, R21, 0x80, RZ ;  /* 0x0000008015157810 */ /* 0x000fe20007ffe0ff */
[----:B------:R-:W1:Y:S01]  /*1dd0*/  LDS R20, [R31] ;  /* 0x000000001f147984 */ /* 0x000e620000000800 */
[----:B------:R-:W-:-:S03]  /*1de0*/  ISETP.NE.AND P0, PT, R25, R22, PT ;  /* 0x000000161900720c */ /* 0x000fc60003f05270 */
[----:B------:R-:W0:Y:S04]  /*1df0*/  LDS R30, [R31+0x80] ;  /* 0x000080001f1e7984 */ /* 0x000e280000000800 */
[----:B------:R-:W2:Y:S01]  /*1e00*/  LDS R34, [R31+0x180] ;  /* 0x000180001f227984 */ /* 0x000ea20000000800 */
[----:B-1----:R-:W-:Y:S01]  /*1e10*/  FADD R33, -R19, R20 ;  /* 0x0000001413217221 */ /* 0x002fe20000000100 */
[----:B------:R-:W-:-:S03]  /*1e20*/  HFMA2 R20, -RZ, RZ, 3.7421875, 0 ;  /* 0x437c0000ff147431 */ /* 0x000fc600000001ff */
[----:B------:R-:W-:Y:S01]  /*1e30*/  FFMA.SAT R29, R33, R24, 0.5 ;  /* 0x3f000000211d7423 */ /* 0x000fe20000002018 */
[----:B0-----:R-:W-:-:S03]  /*1e40*/  FADD R35, -R19, R30 ;  /* 0x0000001e13237221 */ /* 0x001fc60000000100 */
[----:B------:R-:W-:-:S04]  /*1e50*/  FFMA.RM R29, R29, R20, 12582913 ;  /* 0x4b4000011d1d7423 */ /* 0x000fc80000004014 */
[C---:B------:R-:W-:Y:S01]  /*1e60*/  FADD R32, R29.reuse, -12583039 ;  /* 0xcb40007f1d207421 */ /* 0x040fe20000000000 */
[----:B------:R-:W-:-:S03]  /*1e70*/  SHF.L.U32 R29, R29, 0x17, RZ ;  /* 0x000000171d1d7819 */ /* 0x000fc600000006ff */
[----:B------:R-:W-:-:S04]  /*1e80*/  FFMA R32, R33, 1.4426950216293334961, -R32 ;  /* 0x3fb8aa3b21207823 */ /* 0x000fc80000000820 */
[----:B------:R-:W-:Y:S02]  /*1e90*/  FFMA R33, R33, 1.925963033500011079e-08, R32 ;  /* 0x32a5706021217823 */ /* 0x000fe40000000020 */
[----:B------:R-:W0:Y:S04]  /*1ea0*/  LDS R32, [R31+0x100] ;  /* 0x000100001f207984 */ /* 0x000e280000000800 */
[----:B------:R-:W1:Y:S02]  /*1eb0*/  MUFU.EX2 R33, R33 ;  /* 0x0000002100217308 */ /* 0x000e640000000800 */
[----:B-1----:R-:W-:Y:S01]  /*1ec0*/  FFMA R28, R29, R33, R28 ;  /* 0x000000211d1c7223 */ /* 0x002fe2000000001c */
[----:B------:R-:W-:Y:S01]  /*1ed0*/  FFMA.SAT R29, R35, R24, 0.5 ;  /* 0x3f000000231d7423 */ /* 0x000fe20000002018 */
[----:B--2---:R-:W-:-:S03]  /*1ee0*/  FADD R33, -R19, R34 ;  /* 0x0000002213217221 */ /* 0x004fc60000000100 */
[----:B------:R-:W-:Y:S01]  /*1ef0*/  FFMA.RM R29, R29, R20, 12582913 ;  /* 0x4b4000011d1d7423 */ /* 0x000fe20000004014 */
[----:B------:R-:W-:-:S03]  /*1f00*/  FFMA.SAT R37, R33, R24, 0.5 ;  /* 0x3f00000021257423 */ /* 0x000fc60000002018 */
[C---:B------:R-:W-:Y:S01]  /*1f10*/  FADD R30, R29.reuse, -12583039 ;  /* 0xcb40007f1d1e7421 */ /* 0x040fe20000000000 */
[----:B------:R-:W-:-:S03]  /*1f20*/  IMAD.SHL.U32 R29, R29, 0x800000, RZ ;  /* 0x008000001d1d7824 */ /* 0x000fc600078e00ff */
[----:B------:R-:W-:-:S04]  /*1f30*/  FFMA R30, R35, 1.4426950216293334961, -R30 ;  /* 0x3fb8aa3b231e7823 */ /* 0x000fc8000000081e */
[----:B------:R-:W-:Y:S01]  /*1f40*/  FFMA R30, R35, 1.925963033500011079e-08, R30 ;  /* 0x32a57060231e7823 */ /* 0x000fe2000000001e */
[----:B0-----:R-:W-:-:S04]  /*1f50*/  FADD R35, -R19, R32 ;  /* 0x0000002013237221 */ /* 0x001fc80000000100 */
[----:B------:R-:W-:-:S04]  /*1f60*/  FFMA.SAT R31, R35, R24, 0.5 ;  /* 0x3f000000231f7423 */ /* 0x000fc80000002018 */
[-C--:B------:R-:W-:Y:S01]  /*1f70*/  FFMA.RM R24, R31, R20.reuse, 12582913 ;  /* 0x4b4000011f187423 */ /* 0x080fe20000004014 */
[----:B------:R-:W-:-:S03]  /*1f80*/  FFMA.RM R20, R37, R20, 12582913 ;  /* 0x4b40000125147423 */ /* 0x000fc60000004014 */
[----:B------:R-:W-:-:S04]  /*1f90*/  FADD R32, R24, -12583039 ;  /* 0xcb40007f18207421 */ /* 0x000fc80000000000 */
[----:B------:R-:W-:-:S04]  /*1fa0*/  FFMA R32, R35, 1.4426950216293334961, -R32 ;  /* 0x3fb8aa3b23207823 */ /* 0x000fc80000000820 */
[----:B------:R-:W-:Y:S01]  /*1fb0*/  FFMA R31, R35, 1.925963033500011079e-08, R32 ;  /* 0x32a57060231f7823 */ /* 0x000fe20000000020 */
[----:B------:R-:W-:Y:S01]  /*1fc0*/  FADD R32, R20, -12583039 ;  /* 0xcb40007f14207421 */ /* 0x000fe20000000000 */
[----:B------:R-:W0:Y:S03]  /*1fd0*/  MUFU.EX2 R35, R30 ;  /* 0x0000001e00237308 */ /* 0x000e260000000800 */
[----:B------:R-:W-:-:S04]  /*1fe0*/  FFMA R32, R33, 1.4426950216293334961, -R32 ;  /* 0x3fb8aa3b21207823 */ /* 0x000fc80000000820 */
[----:B------:R-:W-:Y:S01]  /*1ff0*/  FFMA R32, R33, 1.925963033500011079e-08, R32 ;  /* 0x32a5706021207823 */ /* 0x000fe20000000020 */
[----:B------:R-:W1:Y:S01]  /*2000*/  MUFU.EX2 R31, R31 ;  /* 0x0000001f001f7308 */ /* 0x000e620000000800 */
[----:B------:R-:W-:-:S07]  /*2010*/  IMAD.SHL.U32 R33, R20, 0x800000, RZ ;  /* 0x0080000014217824 */ /* 0x000fce00078e00ff */
[----:B------:R-:W2:Y:S01]  /*2020*/  MUFU.EX2 R32, R32 ;  /* 0x0000002000207308 */ /* 0x000ea20000000800 */
[----:B0-----:R-:W-:Y:S01]  /*2030*/  FFMA R28, R29, R35, R28 ;  /* 0x000000231d1c7223 */ /* 0x001fe2000000001c */
[----:B------:R-:W-:-:S05]  /*2040*/  SHF.L.U32 R29, R24, 0x17, RZ ;  /* 0x00000017181d7819 */ /* 0x000fca00000006ff */
[----:B-1----:R-:W-:-:S04]  /*2050*/  FFMA R28, R29, R31, R28 ;  /* 0x0000001f1d1c7223 */ /* 0x002fc8000000001c */
[----:B--2---:R-:W-:Y:S01]  /*2060*/  FFMA R28, R33, R32, R28 ;  /* 0x00000020211c7223 */ /* 0x004fe2000000001c */
[----:B------:R-:W-:Y:S06]  /*2070*/  @P0 BRA `(.L_x_38) ;  /* 0xfffffffc00440947 */ /* 0x000fec000383ffff */
.L_x_37:
[----:B------:R-:W-:Y:S05]  /*2080*/  BSYNC.RECONVERGENT B2 ;  /* 0x0000000000027941 */ /* 0x000fea0003800200 */
.L_x_36:
[----:B------:R-:W-:Y:S05]  /*2090*/  @!P1 BRA `(.L_x_35) ;  /* 0x0000000000ac9947 */ /* 0x000fea0003800000 */
[C---:B------:R-:W-:Y:S01]  /*20a0*/  LOP3.LUT P1, RZ, R27.reuse, 0x60, RZ, 0xc0, !PT ;  /* 0x000000601bff7812 */ /* 0x040fe2000782c0ff */
[----:B------:R-:W-:Y:S01]  /*20b0*/  BSSY.RECONVERGENT B2, `(.L_x_39) ;  /* 0x000001b000027945 */ /* 0x000fe20003800200 */
[----:B------:R-:W-:-:S11]  /*20c0*/  LOP3.LUT P0, RZ, R27, 0x20, RZ, 0xc0, !PT ;  /* 0x000000201bff7812 */ /* 0x000fd6000780c0ff */
[----:B------:R-:W-:Y:S05]  /*20d0*/  @!P1 BRA `(.L_x_40) ;  /* 0x0000000000609947 */ /* 0x000fea0003800000 */
[C---:B------:R-:W-:Y:S01]  /*20e0*/  LEA R22, R21.reuse, R2, 0x2 ;  /* 0x0000000215167211 */ /* 0x040fe200078e10ff */
[----:B------:R-:W-:Y:S01]  /*20f0*/  IMAD.MOV.U32 R27, RZ, RZ, 0x3bbb989d ;  /* 0x3bbb989dff1b7424 */ /* 0x000fe200078e00ff */
[----:B------:R-:W-:Y:S02]  /*2100*/  MOV R29, 0x437c0000 ;  /* 0x437c0000001d7802 */ /* 0x000fe40000000f00 */
[----:B------:R-:W-:Y:S01]  /*2110*/  IADD3 R21, PT, PT, R21, 0x40, RZ ;  /* 0x0000004015157810 */ /* 0x000fe20007ffe0ff */
[----:B------:R-:W1:Y:S04]  /*2120*/  LDS R20, [R22] ;  /* 0x0000000016147984 */ /* 0x000e680000000800 */
[----:B------:R-:W2:Y:S01]  /*2130*/  LDS R30, [R22+0x80] ;  /* 0x00008000161e7984 */ /* 0x000ea20000000800 */
[----:B-1----:R-:W-:-:S04]  /*2140*/  FADD R24, -R19, R20 ;  /* 0x0000001413187221 */ /* 0x002fc80000000100 */
[----:B------:R-:W-:Y:S01]  /*2150*/  FFMA.SAT R20, R24, R27, 0.5 ;  /* 0x3f00000018147423 */ /* 0x000fe2000000201b */
[----:B--2---:R-:W-:-:S03]  /*2160*/  FADD R30, -R19, R30 ;  /* 0x0000001e131e7221 */ /* 0x004fc60000000100 */
[----:B------:R-:W-:Y:S01]  /*2170*/  FFMA.RM R20, R20, R29, 12582913 ;  /* 0x4b40000114147423 */ /* 0x000fe2000000401d */
[----:B------:R-:W-:-:S03]  /*2180*/  FFMA.SAT R27, R30, R27, 0.5 ;  /* 0x3f0000001e1b7423 */ /* 0x000fc6000000201b */
[----:B------:R-:W-:Y:S01]  /*2190*/  FADD R25, R20, -12583039 ;  /* 0xcb40007f14197421 */ /* 0x000fe20000000000 */
[----:B------:R-:W-:-:S03]  /*21a0*/  FFMA.RM R29, R27, R29, 12582913 ;  /* 0x4b4000011b1d7423 */ /* 0x000fc6000000401d */
[----:B------:R-:W-:Y:S01]  /*21b0*/  FFMA R25, R24, 1.4426950216293334961, -R25 ;  /* 0x3fb8aa3b18197823 */ /* 0x000fe20000000819 */
[----:B------:R-:W-:-:S03]  /*21c0*/  FADD R27, R29, -12583039 ;  /* 0xcb40007f1d1b7421 */ /* 0x000fc60000000000 */
[----:B------:R-:W-:Y:S01]  /*21d0*/  FFMA R25, R24, 1.925963033500011079e-08, R25 ;  /* 0x32a5706018197823 */ /* 0x000fe20000000019 */
[----:B------:R-:W-:-:S04]  /*21e0*/  FFMA R27, R30, 1.4426950216293334961, -R27 ;  /* 0x3fb8aa3b1e1b7823 */ /* 0x000fc8000000081b */
[----:B------:R-:W-:Y:S01]  /*21f0*/  FFMA R30, R30, 1.925963033500011079e-08, R27 ;  /* 0x32a570601e1e7823 */ /* 0x000fe2000000001b */
[----:B------:R-:W1:Y:S01]  /*2200*/  MUFU.EX2 R25, R25 ;  /* 0x0000001900197308 */ /* 0x000e620000000800 */
[----:B------:R-:W-:Y:S01]  /*2210*/  SHF.L.U32 R27, R20, 0x17, RZ ;  /* 0x00000017141b7819 */ /* 0x000fe200000006ff */
[----:B------:R-:W-:-:S06]  /*2220*/  IMAD.SHL.U32 R20, R29, 0x800000, RZ ;  /* 0x008000001d147824 */ /* 0x000fcc00078e00ff */
[----:B------:R-:W2:Y:S01]  /*2230*/  MUFU.EX2 R30, R30 ;  /* 0x0000001e001e7308 */ /* 0x000ea20000000800 */
[----:B-1----:R-:W-:-:S04]  /*2240*/  FFMA R27, R27, R25, R28 ;  /* 0x000000191b1b7223 */ /* 0x002fc8000000001c */
[----:B--2---:R-:W-:-:S07]  /*2250*/  FFMA R28, R20, R30, R27 ;  /* 0x0000001e141c7223 */ /* 0x004fce000000001b */
.L_x_40:
[----:B------:R-:W-:Y:S05]  /*2260*/  BSYNC.RECONVERGENT B2 ;  /* 0x0000000000027941 */ /* 0x000fea0003800200 */
.L_x_39:
[----:B------:R-:W-:Y:S05]  /*2270*/  @P0 BRA `(.L_x_35) ;  /* 0x0000000000340947 */ /* 0x000fea0003800000 */
[----:B------:R-:W-:Y:S01]  /*2280*/  LEA R20, R21, R2, 0x2 ;  /* 0x0000000215147211 */ /* 0x000fe200078e10ff */
[----:B------:R-:W-:Y:S02]  /*2290*/  HFMA2 R25, -RZ, RZ, 3.7421875, 0 ;  /* 0x437c0000ff197431 */ /* 0x000fe400000001ff */
[----:B------:R-:W-:-:S03]  /*22a0*/  IMAD.MOV.U32 R22, RZ, RZ, 0x3bbb989d ;  /* 0x3bbb989dff167424 */ /* 0x000fc600078e00ff */
[----:B------:R-:W1:Y:S02]  /*22b0*/  LDS R20, [R20] ;  /* 0x0000000014147984 */ /* 0x000e640000000800 */
[----:B-1----:R-:W-:-:S04]  /*22c0*/  FADD R21, -R19, R20 ;  /* 0x0000001413157221 */ /* 0x002fc80000000100 */
[----:B------:R-:W-:-:S04]  /*22d0*/  FFMA.SAT R22, R21, R22, 0.5 ;  /* 0x3f00000015167423 */ /* 0x000fc80000002016 */
[----:B------:R-:W-:-:S04]  /*22e0*/  FFMA.RM R22, R22, R25, 12582913 ;  /* 0x4b40000116167423 */ /* 0x000fc80000004019 */
[----:B------:R-:W-:-:S04]  /*22f0*/  FADD R24, R22, -12583039 ;  /* 0xcb40007f16187421 */ /* 0x000fc80000000000 */
[----:B------:R-:W-:-:S04]  /*2300*/  FFMA R24, R21, 1.4426950216293334961, -R24 ;  /* 0x3fb8aa3b15187823 */ /* 0x000fc80000000818 */
[----:B------:R-:W-:Y:S01]  /*2310*/  FFMA R24, R21, 1.925963033500011079e-08, R24 ;  /* 0x32a5706015187823 */ /* 0x000fe20000000018 */
[----:B------:R-:W-:-:S05]  /*2320*/  SHF.L.U32 R21, R22, 0x17, RZ ;  /* 0x0000001716157819 */ /* 0x000fca00000006ff */
[----:B------:R-:W1:Y:S02]  /*2330*/  MUFU.EX2 R24, R24 ;  /* 0x0000001800187308 */ /* 0x000e640000000800 */
[----:B-1----:R-:W-:-:S07]  /*2340*/  FFMA R28, R21, R24, R28 ;  /* 0x00000018151c7223 */ /* 0x002fce000000001c */
.L_x_35:
[----:B------:R-:W-:Y:S05]  /*2350*/  BSYNC.RECONVERGENT B1 ;  /* 0x0000000000017941 */ /* 0x000fea0003800200 */
.L_x_34:
[----:B------:R-:W-:-:S03]  /*2360*/  UMOV UR10, 0xffffffff ;  /* 0xffffffff000a7882 */ /* 0x000fc60000000000 */
[----:B------:R-:W-:Y:S05]  /*2370*/  BRA.DIV UR10, `(.L_x_41) ;  /* 0x0000001a0a7c7947 */ /* 0x000fea000b800000 */
[----:B0-----:R-:W0:Y:S02]  /*2380*/  SHFL.DOWN PT, R31, R28, 0x10, 0x1f ;  /* 0x0a001f001c1f7f89 */ /* 0x001e2400000e0000 */
[----:B0-----:R-:W-:-:S05]  /*2390*/  FADD R21, R31, R28 ;  /* 0x0000001c1f157221 */ /* 0x001fca0000000000 */
[----:B------:R-:W0:Y:S02]  /*23a0*/  SHFL.DOWN PT, R31, R21, 0x8, 0x1f ;  /* 0x09001f00151f7f89 */ /* 0x000e2400000e0000 */
[----:B0-----:R-:W-:-:S05]  /*23b0*/  FADD R22, R21, R31 ;  /* 0x0000001f15167221 */ /* 0x001fca0000000000 */
[----:B------:R-:W0:Y:S02]  /*23c0*/  SHFL.DOWN PT, R31, R22, 0x4, 0x1f ;  /* 0x08801f00161f7f89 */ /* 0x000e2400000e0000 */
[----:B0-----:R-:W-:-:S05]  /*23d0*/  FADD R24, R22, R31 ;  /* 0x0000001f16187221 */ /* 0x001fca0000000000 */
[----:B------:R-:W0:Y:S02]  /*23e0*/  SHFL.DOWN PT, R31, R24, 0x2, 0x1f ;  /* 0x08401f00181f7f89 */ /* 0x000e2400000e0000 */
[----:B0-----:R-:W-:-:S05]  /*23f0*/  FADD R25, R24, R31 ;  /* 0x0000001f18197221 */ /* 0x001fca0000000000 */
[----:B------:R-:W0:Y:S02]  /*2400*/  SHFL.DOWN PT, R31, R25, 0x1, 0x1f ;  /* 0x08201f00191f7f89 */ /* 0x000e2400000e0000 */
[----:B0-----:R-:W-:-:S06]  /*2410*/  FADD R31, R25, R31 ;  /* 0x0000001f191f7221 */ /* 0x001fcc0000000000 */
[----:B------:R-:W0:Y:S02]  /*2420*/  SHFL.IDX PT, R31, R31, RZ, 0x1f ;  /* 0x00001fff1f1f7589 */ /* 0x000e2400000e0000 */
.L_x_83:
[C---:B-1----:R-:W-:Y:S01]  /*2430*/  FMNMX R21, R8.reuse, R19, !PT ;  /* 0x0000001308157209 */ /* 0x042fe20007800000 */
[----:B------:R-:W-:Y:S02]  /*2440*/  HFMA2 R20, -RZ, RZ, 3.7421875, 0 ;  /* 0x437c0000ff147431 */ /* 0x000fe400000001ff */
[----:B------:R-:W-:Y:S02]  /*2450*/  IMAD.MOV.U32 R19, RZ, RZ, 0x3bbb989d ;  /* 0x3bbb989dff137424 */ /* 0x000fe400078e00ff */
[----:B------:R-:W-:-:S04]  /*2460*/  FADD R8, R8, -R21 ;  /* 0x8000001508087221 */ /* 0x000fc80000000000 */
[----:B------:R-:W-:-:S04]  /*2470*/  FFMA.SAT R19, R8, R19, 0.5 ;  /* 0x3f00000008137423 */ /* 0x000fc80000002013 */
[----:B------:R-:W-:-:S04]  /*2480*/  FFMA.RM R19, R19, R20, 12582913 ;  /* 0x4b40000113137423 */ /* 0x000fc80000004014 */
[C---:B------:R-:W-:Y:S01]  /*2490*/  FADD R25, R19.reuse, -12583039 ;  /* 0xcb40007f13197421 */ /* 0x040fe20000000000 */
[----:B------:R-:W-:-:S03]  /*24a0*/  SHF.L.U32 R19, R19, 0x17, RZ ;  /* 0x0000001713137819 */ /* 0x000fc600000006ff */
[----:B------:R-:W-:-:S04]  /*24b0*/  FFMA R25, R8, 1.4426950216293334961, -R25 ;  /* 0x3fb8aa3b08197823 */ /* 0x000fc80000000819 */
[----:B------:R-:W-:-:S04]  /*24c0*/  FFMA R25, R8, 1.925963033500011079e-08, R25 ;  /* 0x32a5706008197823 */ /* 0x000fc80000000019 */
[----:B------:R-:W1:Y:S02]  /*24d0*/  MUFU.EX2 R8, R25 ;  /* 0x0000001900087308 */ /* 0x000e640000000800 */
[----:B-1----:R-:W-:Y:S01]  /*24e0*/  FMUL R27, R19, R8 ;  /* 0x00000008131b7220 */ /* 0x002fe20000400000 */
[----:B------:R-:W-:Y:S01]  /*24f0*/  MOV R8, R21 ;  /* 0x0000001500087202 */ /* 0x000fe20000000f00 */
[----:B0-----:R-:W-:Y:S02]  /*2500*/  IMAD.MOV.U32 R19, RZ, RZ, R31 ;  /* 0x000000ffff137224 */ /* 0x001fe400078e001f */
[----:B------:R-:W-:-:S07]  /*2510*/  FMUL R21, R27, R26 ;  /* 0x0000001a1b157220 */ /* 0x000fce0000400000 */
.L_x_25:
[----:B------:R-:W-:Y:S05]  /*2520*/  BSYNC B0 ;  /* 0x0000000000007941 */ /* 0x000fea0003800000 */
.L_x_24:
[----:B------:R-:W-:-:S13]  /*2530*/  ISETP.GE.AND P0, PT, R15, R18, PT ;  /* 0x000000120f00720c */ /* 0x000fda0003f06270 */
[----:B------:R-:W-:-:S05]  /*2540*/  @!P0 FADD R26, R21, R19 ;  /* 0x00000013151a8221 */ /* 0x000fca0000000000 */
[----:B------:R-:W-:-:S04]  /*2550*/  FSETP.GT.AND P0, PT, R26, RZ, PT ;  /* 0x000000ff1a00720b */ /* 0x000fc80003f04000 */
[----:B------:R-:W-:-:S13]  /*2560*/  ISETP.GE.OR P0, PT, R15, R18, !P0 ;  /* 0x000000120f00720c */ /* 0x000fda0004706670 */
[----:B------:R-:W-:Y:S05]  /*2570*/  @P0 BRA `(.L_x_42) ;  /* 0x0000001000780947 */ /* 0x000fea0003800000 */
[----:B------:R-:W0:Y:S01]  /*2580*/  MUFU.RCP R19, R26 ;  /* 0x0000001a00137308 */ /* 0x000e220000001000 */
[----:B------:R-:W-:Y:S07]  /*2590*/  BSSY.RECONVERGENT B0, `(.L_x_43) ;  /* 0x000000d000007945 */ /* 0x000fee0003800200 */
[----:B------:R-:W2:Y:S01]  /*25a0*/  FCHK P0, R21, R26 ;  /* 0x0000001a15007302 */ /* 0x000ea20000000000 */
[----:B0-----:R-:W-:-:S04]  /*25b0*/  FFMA R18, -R26, R19, 1 ;  /* 0x3f8000001a127423 */ /* 0x001fc80000000113 */
[----:B------:R-:W-:-:S04]  /*25c0*/  FFMA R18, R19, R18, R19 ;  /* 0x0000001213127223 */ /* 0x000fc80000000013 */
[----:B------:R-:W-:-:S04]  /*25d0*/  FFMA R19, R18, R21, RZ ;  /* 0x0000001512137223 */ /* 0x000fc800000000ff */
[----:B------:R-:W-:-:S04]  /*25e0*/  FFMA R20, -R26, R19, R21 ;  /* 0x000000131a147223 */ /* 0x000fc80000000115 */
[----:B------:R-:W-:Y:S01]  /*25f0*/  FFMA R18, R18, R20, R19 ;  /* 0x0000001412127223 */ /* 0x000fe20000000013 */
[----:B--2---:R-:W-:Y:S06]  /*2600*/  @!P0 BRA `(.L_x_44) ;  /* 0x0000000000148947 */ /* 0x004fec0003800000 */
[----:B------:R-:W-:Y:S01]  /*2610*/  MOV R18, R21 ;  /* 0x0000001500127202 */ /* 0x000fe20000000f00 */
[----:B------:R-:W-:Y:S01]  /*2620*/  IMAD.MOV.U32 R19, RZ, RZ, R26 ;  /* 0x000000ffff137224 */ /* 0x000fe200078e001a */
[----:B------:R-:W-:-:S07]  /*2630*/  MOV R27, 0x2650 ;  /* 0x00002650001b7802 */ /* 0x000fce0000000f00 */
[----:B-1----:R-:W-:Y:S05]  /*2640*/  CALL.REL.NOINC `($__internal_2_$__cuda_sm3x_div_rn_noftz_f32_slowpath) ;  /* 0x0000001c00987944 */ /* 0x002fea0003c00000 */
[----:B------:R-:W-:-:S07]  /*2650*/  MOV R18, R25 ;  /* 0x0000001900127202 */ /* 0x000fce0000000f00 */
.L_x_44:
[----:B------:R-:W-:Y:S05]  /*2660*/  BSYNC.RECONVERGENT B0 ;  /* 0x0000000000007941 */ /* 0x000fea0003800200 */
.L_x_43:
[----:B------:R-:W-:Y:S01]  /*2670*/  UISETP.GE.AND UP0, UPT, UR15, 0x1, UPT ;  /* 0x000000010f00788c */ /* 0x000fe2000bf06270 */
[-C--:B------:R-:W-:Y:S01]  /*2680*/  FMUL R13, R13, R18.reuse ;  /* 0x000000120d0d7220 */ /* 0x080fe20000400000 */
[----:B------:R-:W-:-:S07]  /*2690*/  FMUL R12, R12, R18 ;  /* 0x000000120c0c7220 */ /* 0x000fce0000400000 */
[----:B------:R-:W-:Y:S05]  /*26a0*/  BRA.U !UP0, `(.L_x_42) ;  /* 0x00000011082c7547 */ /* 0x000fea000b800000 */
[----:B------:R-:W-:Y:S01]  /*26b0*/  UIADD3 UR10, UPT, UPT, UR9, -0x1, URZ ;  /* 0xffffffff090a7890 */ /* 0x000fe2000fffe0ff */
[----:B------:R-:W-:-:S03]  /*26c0*/  HFMA2 R20, -RZ, RZ, 0, 0 ;  /* 0x00000000ff147431 */ /* 0x000fc600000001ff */
[----:B------:R-:W-:-:S09]  /*26d0*/  UISETP.GE.U32.AND UP0, UPT, UR10, 0x3, UPT ;  /* 0x000000030a00788c */ /* 0x000fd2000bf06070 */
[----:B------:R-:W-:Y:S05]  /*26e0*/  BRA.U !UP0, `(.L_x_45) ;  /* 0x0000000908487547 */ /* 0x000fea000b800000 */
[----:B------:R-:W-:Y:S01]  /*26f0*/  ULOP3.LUT UR10, UR9, 0xfffffffc, URZ, 0xc0, !UPT ;  /* 0xfffffffc090a7892 */ /* 0x000fe2000f8ec0ff */
[----:B------:R-:W-:Y:S01]  /*2700*/  BSSY.RECONVERGENT B0, `(.L_x_45) ;  /* 0x0000090000007945 */ /* 0x000fe20003800200 */
[----:B------:R-:W-:-:S04]  /*2710*/  IMAD.MOV.U32 R21, RZ, RZ, RZ ;  /* 0x000000ffff157224 */ /* 0x000fc800078e00ff */
[----:B------:R-:W-:-:S07]  /*2720*/  MOV R20, UR10 ;  /* 0x0000000a00147c02 */ /* 0x000fce0008000f00 */
.L_x_54:
[----:B------:R-:W-:Y:S01]  /*2730*/  LEA R22, R21, R2, 0x2 ;  /* 0x0000000215167211 */ /* 0x000fe200078e10ff */
[----:B------:R-:W-:Y:S01]  /*2740*/  IMAD.MOV.U32 R18, RZ, RZ, 0x3bbb989d ;  /* 0x3bbb989dff127424 */ /* 0x000fe200078e00ff */
[----:B------:R-:W-:Y:S01]  /*2750*/  MOV R25, 0x437c0000 ;  /* 0x437c000000197802 */ /* 0x000fe20000000f00 */
[----:B------:R-:W0:Y:S01]  /*2760*/  MUFU.RCP R27, R26 ;  /* 0x0000001a001b7308 */ /* 0x000e220000001000 */
[----:B------:R-:W2:Y:S01]  /*2770*/  LDCU UR10, c[0x0][0x3a4] ;  /* 0x00007480ff0a77ac */ /* 0x000ea20008000800 */
[----:B------:R-:W3:Y:S01]  /*2780*/  LDS R19, [R22] ;  /* 0x0000000016137984 */ /* 0x000ee20000000800 */
[----:B------:R-:W-:Y:S01]  /*2790*/  BSSY.RECONVERGENT B1, `(.L_x_46) ;  /* 0x0000017000017945 */ /* 0x000fe20003800200 */
[----:B0-----:R-:W-:Y:S01]  /*27a0*/  FFMA R28, -R26, R27, 1 ;  /* 0x3f8000001a1c7423 */ /* 0x001fe2000000011b */
[----:B--2---:R-:W-:Y:S01]  /*27b0*/  ISETP.GE.AND P4, PT, R23, UR10, PT ;  /* 0x0000000a17007c0c */ /* 0x004fe2000bf86270 */
[----:B---3--:R-:W-:-:S04]  /*27c0*/  FADD R19, -R8, R19 ;  /* 0x0000001308137221 */ /* 0x008fc80000000100 */
[----:B------:R-:W-:-:S04]  /*27d0*/  FFMA.SAT R18, R19, R18, 0.5 ;  /* 0x3f00000013127423 */ /* 0x000fc80000002012 */
[----:B------:R-:W-:-:S04]  /*27e0*/  FFMA.RM R18, R18, R25, 12582913 ;  /* 0x4b40000112127423 */ /* 0x000fc80000004019 */
[C---:B------:R-:W-:Y:S01]  /*27f0*/  FADD R24, R18.reuse, -12583039 ;  /* 0xcb40007f12187421 */ /* 0x040fe20000000000 */
[----:B------:R-:W-:-:S03]  /*2800*/  SHF.L.U32 R18, R18, 0x17, RZ ;  /* 0x0000001712127819 */ /* 0x000fc600000006ff */
[----:B------:R-:W-:-:S04]  /*2810*/  FFMA R24, R19, 1.4426950216293334961, -R24 ;  /* 0x3fb8aa3b13187823 */ /* 0x000fc80000000818 */
[----:B------:R-:W-:-:S04]  /*2820*/  FFMA R24, R19, 1.925963033500011079e-08, R24 ;  /* 0x32a5706013187823 */ /* 0x000fc80000000018 */
[----:B------:R-:W0:Y:S02]  /*2830*/  MUFU.EX2 R19, R24 ;  /* 0x0000001800137308 */ /* 0x000e240000000800 */
[----:B0-----:R-:W-:Y:S01]  /*2840*/  FMUL R25, R18, R19 ;  /* 0x0000001312197220 */ /* 0x001fe20000400000 */
[----:B------:R-:W-:-:S05]  /*2850*/  FFMA R18, R27, R28, R27 ;  /* 0x0000001c1b127223 */ /* 0x000fca000000001b */
[----:B------:R-:W0:Y:S01]  /*2860*/  FCHK P0, R25, R26 ;  /* 0x0000001a19007302 */ /* 0x000e220000000000 */
[----:B------:R-:W-:-:S04]  /*2870*/  FFMA R19, R18, R25, RZ ;  /* 0x0000001912137223 */ /* 0x000fc800000000ff */
[----:B------:R-:W-:-:S04]  /*2880*/  FFMA R28, -R26, R19, R25 ;  /* 0x000000131a1c7223 */ /* 0x000fc80000000119 */
[----:B------:R-:W-:Y:S01]  /*2890*/  FFMA R19, R18, R28, R19 ;  /* 0x0000001c12137223 */ /* 0x000fe20000000013 */
[----:B0-----:R-:W-:Y:S06]  /*28a0*/  @!P0 BRA `(.L_x_47) ;  /* 0x0000000000148947 */ /* 0x001fec0003800000 */
[----:B------:R-:W-:Y:S01]  /*28b0*/  IMAD.MOV.U32 R18, RZ, RZ, R25 ;  /* 0x000000ffff127224 */ /* 0x000fe200078e0019 */
[----:B------:R-:W-:Y:S02]  /*28c0*/  MOV R19, R26 ;  /* 0x0000001a00137202 */ /* 0x000fe40000000f00 */
[----:B------:R-:W-:-:S07]  /*28d0*/  MOV R27, 0x28f0 ;  /* 0x000028f0001b7802 */ /* 0x000fce0000000f00 */
[----:B-1----:R-:W-:Y:S05]  /*28e0*/  CALL.REL.NOINC `($__internal_2_$__cuda_sm3x_div_rn_noftz_f32_slowpath) ;  /* 0x0000001800f07944 */ /* 0x002fea0003c00000 */
[----:B------:R-:W-:-:S07]  /*28f0*/  MOV R19, R25 ;  /* 0x0000001900137202 */ /* 0x000fce0000000f00 */
.L_x_47:
[----:B------:R-:W-:Y:S05]  /*2900*/  BSYNC.RECONVERGENT B1 ;  /* 0x0000000000017941 */ /* 0x000fea0003800200 */
.L_x_46:
[----:B------:R-:W0:Y:S01]  /*2910*/  LDS R25, [R22+0x4] ;  /* 0x0000040016197984 */ /* 0x000e220000000800 */
[----:B------:R-:W2:Y:S01]  /*2920*/  LDCU UR10, c[0x0][0x3a4] ;  /* 0x00007480ff0a77ac */ /* 0x000ea20008000800 */
[----:B------:R-:W-:Y:S02]  /*2930*/  HFMA2 R27, -RZ, RZ, 3.7421875, 0 ;  /* 0x437c0000ff1b7431 */ /* 0x000fe400000001ff */
[----:B------:R-:W-:Y:S01]  /*2940*/  IMAD.MOV.U32 R18, RZ, RZ, 0x3bbb989d ;  /* 0x3bbb989dff127424 */ /* 0x000fe200078e00ff */
[----:B------:R-:W3:Y:S01]  /*2950*/  MUFU.RCP R29, R26 ;  /* 0x0000001a001d7308 */ /* 0x000ee20000001000 */
[----:B------:R-:W-:Y:S01]  /*2960*/  IMAD R24, R21, UR6, R23 ;  /* 0x0000000615187c24 */ /* 0x000fe2000f8e0217 */
[----:B------:R-:W-:Y:S04]  /*2970*/  BSSY.RECONVERGENT B1, `(.L_x_48) ;  /* 0x000001b000017945 */ /* 0x000fe80003800200 */
[----:B------:R-:W-:-:S05]  /*2980*/  LEA R24, R24, UR7, 0x2 ;  /* 0x0000000718187c11 */ /* 0x000fca000f8e10ff */
[----:B------:R-:W4:Y:S01]  /*2990*/  @!P4 LDS R28, [R24] ;  /* 0x00000000181cc984 */ /* 0x000f220000000800 */
[----:B--2---:R-:W-:Y:S01]  /*29a0*/  ISETP.GE.AND P5, PT, R11, UR10, PT ;  /* 0x0000000a0b007c0c */ /* 0x004fe2000bfa6270 */
[----:B---3--:R-:W-:Y:S01]  /*29b0*/  FFMA R32, -R26, R29, 1 ;  /* 0x3f8000001a207423 */ /* 0x008fe2000000011d */
[----:B0-----:R-:W-:-:S04]  /*29c0*/  FADD R25, -R8, R25 ;  /* 0x0000001908197221 */ /* 0x001fc80000000100 */
[----:B------:R-:W-:-:S04]  /*29d0*/  FFMA.SAT R18, R25, R18, 0.5 ;  /* 0x3f00000019127423 */ /* 0x000fc80000002012 */
[----:B------:R-:W-:-:S03]  /*29e0*/  FFMA.RM R18, R18, R27, 12582913 ;  /* 0x4b40000112127423 */ /* 0x000fc6000000401b */
[----:B------:R-:W0:Y:S01]  /*29f0*/  @!P5 LDS R27, [R24+0x80] ;  /* 0x00008000181bd984 */ /* 0x000e220000000800 */
[----:B------:R-:W-:Y:S01]  /*2a00*/  FADD R30, R18, -12583039 ;  /* 0xcb40007f121e7421 */ /* 0x000fe20000000000 */
[----:B----4-:R-:W-:-:S03]  /*2a10*/  @!P4 FFMA R13, R28, R19, R13 ;  /* 0x000000131c0dc223 */ /* 0x010fc6000000000d */
[----:B------:R-:W-:-:S04]  /*2a20*/  FFMA R30, R25, 1.4426950216293334961, -R30 ;  /* 0x3fb8aa3b191e7823 */ /* 0x000fc8000000081e */
[----:B------:R-:W-:Y:S01]  /*2a30*/  FFMA R30, R25, 1.925963033500011079e-08, R30 ;  /* 0x32a57060191e7823 */ /* 0x000fe2000000001e */
[----:B------:R-:W-:Y:S01]  /*2a40*/  SHF.L.U32 R25, R18, 0x17, RZ ;  /* 0x0000001712197819 */ /* 0x000fe200000006ff */
[----:B------:R-:W-:-:S04]  /*2a50*/  FFMA R18, R29, R32, R29 ;  /* 0x000000201d127223 */ /* 0x000fc8000000001d */
[----:B------:R-:W2:Y:S02]  /*2a60*/  MUFU.EX2 R30, R30 ;  /* 0x0000001e001e7308 */ /* 0x000ea40000000800 */
[----:B--2---:R-:W-:-:S06]  /*2a70*/  FMUL R29, R25, R30 ;  /* 0x0000001e191d7220 */ /* 0x004fcc0000400000 */
[----:B------:R-:W2:Y:S01]  /*2a80*/  FCHK P0, R29, R26 ;  /* 0x0000001a1d007302 */ /* 0x000ea20000000000 */
[----:B------:R-:W-:Y:S01]  /*2a90*/  FFMA R25, R18, R29, RZ ;  /* 0x0000001d12197223 */ /* 0x000fe200000000ff */
[----:B0-----:R-:W-:-:S03]  /*2aa0*/  @!P5 FFMA R12, R27, R19, R12 ;  /* 0x000000131b0cd223 */ /* 0x001fc6000000000c */
[----:B------:R-:W-:-:S04]  /*2ab0*/  FFMA R32, -R26, R25, R29 ;  /* 0x000000191a207223 */ /* 0x000fc8000000011d */
[----:B------:R-:W-:Y:S01]  /*2ac0*/  FFMA R25, R18, R32, R25 ;  /* 0x0000002012197223 */ /* 0x000fe20000000019 */
[----:B--2---:R-:W-:Y:S06]  /*2ad0*/  @!P0 BRA `(.L_x_49) ;  /* 0x0000000000108947 */ /* 0x004fec0003800000 */
[----:B------:R-:W-:Y:S01]  /*2ae0*/  IMAD.MOV.U32 R18, RZ, RZ, R29 ;  /* 0x000000ffff127224 */ /* 0x000fe200078e001d */
[----:B------:R-:W-:Y:S02]  /*2af0*/  MOV R19, R26 ;  /* 0x0000001a00137202 */ /* 0x000fe40000000f00 */
[----:B------:R-:W-:-:S07]  /*2b00*/  MOV R27, 0x2b20 ;  /* 0x00002b20001b7802 */ /* 0x000fce0000000f00 */
[----:B-1----:R-:W-:Y:S05]  /*2b10*/  CALL.REL.NOINC `($__internal_2_$__cuda_sm3x_div_rn_noftz_f32_slowpath) ;  /* 0x0000001800647944 */ /* 0x002fea0003c00000 */
.L_x_49:
[----:B------:R-:W-:Y:S05]  /*2b20*/  BSYNC.RECONVERGENT B1 ;  /* 0x0000000000017941 */ /* 0x000fea0003800200 */
.L_x_48:
[----:B------:R-:W0:Y:S01]  /*2b30*/  LDS R19, [R22+0x8] ;  /* 0x0000080016137984 */ /* 0x000e220000000800 */
[----:B------:R-:W-:Y:S01]  /*2b40*/  HFMA2 R28, -RZ, RZ, 3.7421875, 0 ;  /* 0x437c0000ff1c7431 */ /* 0x000fe200000001ff */
[----:B------:R-:W-:Y:S01]  /*2b50*/  MOV R27, 0x3bbb989d ;  /* 0x3bbb989d001b7802 */ /* 0x000fe20000000f00 */
[----:B------:R-:W-:Y:S01]  /*2b60*/  IMAD.U32 R29, RZ, RZ, UR6 ;  /* 0x00000006ff1d7e24 */ /* 0x000fe2000f8e00ff */
[----:B-1----:R-:W1:Y:S01]  /*2b70*/  MUFU.RCP R31, R26 ;  /* 0x0000001a001f7308 */ /* 0x002e620000001000 */
[----:B------:R-:W-:Y:S03]  /*2b80*/  BSSY.RECONVERGENT B1, `(.L_x_50) ;  /* 0x000001c000017945 */ /* 0x000fe60003800200 */
[----:B------:R-:W-:-:S05]  /*2b90*/  LEA R30, R29, R24, 0x2 ;  /* 0x000000181d1e7211 */ /* 0x000fca00078e10ff */
[----:B------:R-:W2:Y:S01]  /*2ba0*/  @!P4 LDS R24, [R30] ;  /* 0x000000001e18c984 */ /* 0x000ea20000000800 */
[----:B0-----:R-:W-:-:S04]  /*2bb0*/  FADD R18, -R8, R19 ;  /* 0x0000001308127221 */ /* 0x001fc80000000100 */
[----:B------:R-:W-:-:S04]  /*2bc0*/  FFMA.SAT R19, R18, R27, 0.5 ;  /* 0x3f00000012137423 */ /* 0x000fc8000000201b */
[----:B------:R-:W-:Y:S02]  /*2bd0*/  FFMA.RM R27, R19, R28, 12582913 ;  /* 0x4b400001131b7423 */ /* 0x000fe4000000401c */
[----:B------:R-:W0:Y:S02]  /*2be0*/  @!P5 LDS R19, [R30+0x80] ;  /* 0x000080001e13d984 */ /* 0x000e240000000800 */
[C---:B------:R-:W-:Y:S01]  /*2bf0*/  FADD R29, R27.reuse, -12583039 ;  /* 0xcb40007f1b1d7421 */ /* 0x040fe20000000000 */
[----:B------:R-:W-:Y:S02]  /*2c00*/  IMAD.SHL.U32 R27, R27, 0x800000, RZ ;  /* 0x008000001b1b7824 */ /* 0x000fe400078e00ff */
[----:B--2---:R-:W-:Y:S01]  /*2c10*/  @!P4 FFMA R13, R24, R25, R13 ;  /* 0x00000019180dc223 */ /* 0x004fe2000000000d */
[----:B------:R-:W-:Y:S01]  /*2c20*/  IADD3 R24, PT, PT, R21, 0x2, RZ ;  /* 0x0000000215187810 */ /* 0x000fe20007ffe0ff */
[----:B------:R-:W-:-:S04]  /*2c30*/  FFMA R29, R18, 1.4426950216293334961, -R29 ;  /* 0x3fb8aa3b121d7823 */ /* 0x000fc8000000081d */
[----:B------:R-:W-:Y:S01]  /*2c40*/  FFMA R29, R18, 1.925963033500011079e-08, R29 ;  /* 0x32a57060121d7823 */ /* 0x000fe2000000001d */
[----:B-1----:R-:W-:-:S03]  /*2c50*/  FFMA R18, -R26, R31, 1 ;  /* 0x3f8000001a127423 */ /* 0x002fc6000000011f */
[----:B------:R-:W1:Y:S01]  /*2c60*/  MUFU.EX2 R28, R29 ;  /* 0x0000001d001c7308 */ /* 0x000e620000000800 */
[----:B------:R-:W-:Y:S01]  /*2c70*/  FFMA R18, R31, R18, R31 ;  /* 0x000000121f127223 */ /* 0x000fe2000000001f */
[----:B-1----:R-:W-:-:S06]  /*2c80*/  FMUL R31, R27, R28 ;  /* 0x0000001c1b1f7220 */ /* 0x002fcc0000400000 */
[----:B------:R-:W1:Y:S01]  /*2c90*/  FCHK P0, R31, R26 ;  /* 0x0000001a1f007302 */ /* 0x000e620000000000 */
[----:B------:R-:W-:-:S04]  /*2ca0*/  FFMA R27, R18, R31, RZ ;  /* 0x0000001f121b7223 */ /* 0x000fc800000000ff */
[----:B------:R-:W-:Y:S01]  /*2cb0*/  FFMA R28, -R26, R27, R31 ;  /* 0x0000001b1a1c7223 */ /* 0x000fe2000000011f */
[----:B0-----:R-:W-:-:S03]  /*2cc0*/  @!P5 FFMA R12, R19, R25, R12 ;  /* 0x00000019130cd223 */ /* 0x001fc6000000000c */
[----:B------:R-:W-:Y:S01]  /*2cd0*/  FFMA R19, R18, R28, R27 ;  /* 0x0000001c12137223 */ /* 0x000fe2000000001b */
[----:B-1----:R-:W-:Y:S06]  /*2ce0*/  @!P0 BRA `(.L_x_51) ;  /* 0x0000000000148947 */ /* 0x002fec0003800000 */
[----:B------:R-:W-:Y:S01]  /*2cf0*/  MOV R18, R31 ;  /* 0x0000001f00127202 */ /* 0x000fe20000000f00 */
[----:B------:R-:W-:Y:S01]  /*2d00*/  IMAD.MOV.U32 R19, RZ, RZ, R26 ;  /* 0x000000ffff137224 */ /* 0x000fe200078e001a */
[----:B------:R-:W-:-:S07]  /*2d10*/  MOV R27, 0x2d30 ;  /* 0x00002d30001b7802 */ /* 0x000fce0000000f00 */
[----:B------:R-:W-:Y:S05]  /*2d20*/  CALL.REL.NOINC `($__internal_2_$__cuda_sm3x_div_rn_noftz_f32_slowpath) ;  /* 0x0000001400e07944 */ /* 0x000fea0003c00000 */
[----:B------:R-:W-:-:S07]  /*2d30*/  MOV R19, R25 ;  /* 0x0000001900137202 */ /* 0x000fce0000000f00 */
.L_x_51:
[----:B------:R-:W-:Y:S05]  /*2d40*/  BSYNC.RECONVERGENT B1 ;  /* 0x0000000000017941 */ /* 0x000fea0003800200 */
.L_x_50:
[----:B------:R-:W0:Y:S01]  /*2d50*/  LDS R25, [R22+0xc] ;  /* 0x00000c0016197984 */ /* 0x000e220000000800 */
[----:B------:R-:W-:Y:S02]  /*2d60*/  HFMA2 R27, -RZ, RZ, 0.96630859375, -0.0022525787353515625 ;  /* 0x3bbb989dff1b7431 */ /* 0x000fe400000001ff */
[----:B------:R-:W-:Y:S01]  /*2d70*/  IMAD.MOV.U32 R30, RZ, RZ, 0x437c0000 ;  /* 0x437c0000ff1e7424 */ /* 0x000fe200078e00ff */
[----:B------:R-:W1:Y:S01]  /*2d80*/  MUFU.RCP R31, R26 ;  /* 0x0000001a001f7308 */ /* 0x000e620000001000 */
[----:B------:R-:W-:Y:S01]  /*2d90*/  IMAD R24, R24, UR6, R23 ;  /* 0x0000000618187c24 */ /* 0x000fe2000f8e0217 */
[----:B------:R-:W-:Y:S04]  /*2da0*/  BSSY.RECONVERGENT B1, `(.L_x_52) ;  /* 0x000001c000017945 */ /* 0x000fe80003800200 */
[----:B------:R-:W-:-:S05]  /*2db0*/  LEA R28, R24, UR7, 0x2 ;  /* 0x00000007181c7c11 */ /* 0x000fca000f8e10ff */
[----:B------:R-:W2:Y:S01]  /*2dc0*/  @!P4 LDS R24, [R28] ;  /* 0x000000001c18c984 */ /* 0x000ea20000000800 */
[----:B0-----:R-:W-:-:S04]  /*2dd0*/  FADD R18, -R8, R25 ;  /* 0x0000001908127221 */ /* 0x001fc80000000100 */
[----:B------:R-:W-:-:S04]  /*2de0*/  FFMA.SAT R25, R18, R27, 0.5 ;  /* 0x3f00000012197423 */ /* 0x000fc8000000201b */
[----:B------:R-:W-:Y:S02]  /*2df0*/  FFMA.RM R27, R25, R30, 12582913 ;  /* 0x4b400001191b7423 */ /* 0x000fe4000000401e */
[----:B------:R-:W0:Y:S02]  /*2e00*/  @!P5 LDS R25, [R28+0x80] ;  /* 0x000080001c19d984 */ /* 0x000e240000000800 */
[C---:B------:R-:W-:Y:S01]  /*2e10*/  FADD R29, R27.reuse, -12583039 ;  /* 0xcb40007f1b1d7421 */ /* 0x040fe20000000000 */
[----:B------:R-:W-:Y:S01]  /*2e20*/  SHF.L.U32 R27, R27, 0x17, RZ ;  /* 0x000000171b1b7819 */ /* 0x000fe200000006ff */
[----:B--2---:R-:W-:Y:S02]  /*2e30*/  @!P4 FFMA R13, R24, R19, R13 ;  /* 0x00000013180dc223 */ /* 0x004fe4000000000d */
        /* <DEDUP_REMOVED lines=11> */
[----:B------:R-:W-:Y:S01]  /*2ef0*/  IADD3 R22, PT, PT, R21, 0x3, RZ ;  /* 0x0000000315167810 */ /* 0x000fe20007ffe0ff */
[----:B-1----:R-:W-:Y:S06]  /*2f00*/  @!P0 BRA `(.L_x_53) ;  /* 0x0000000000148947 */ /* 0x002fec0003800000 */
[----:B------:R-:W-:Y:S01]  /*2f10*/  IMAD.MOV.U32 R18, RZ, RZ, R31 ;  /* 0x000000ffff127224 */ /* 0x000fe200078e001f */
[----:B------:R-:W-:Y:S02]  /*2f20*/  MOV R19, R26 ;  /* 0x0000001a00137202 */ /* 0x000fe40000000f00 */
[----:B------:R-:W-:-:S07]  /*2f30*/  MOV R27, 0x2f50 ;  /* 0x00002f50001b7802 */ /* 0x000fce0000000f00 */
[----:B------:R-:W-:Y:S05]  /*2f40*/  CALL.REL.NOINC `($__internal_2_$__cuda_sm3x_div_rn_noftz_f32_slowpath) ;  /* 0x0000001400587944 */ /* 0x000fea0003c00000 */
[----:B------:R-:W-:-:S07]  /*2f50*/  MOV R18, R25 ;  /* 0x0000001900127202 */ /* 0x000fce0000000f00 */
.L_x_53:
[----:B------:R-:W-:Y:S05]  /*2f60*/  BSYNC.RECONVERGENT B1 ;  /* 0x0000000000017941 */ /* 0x000fea0003800200 */
.L_x_52:
[----:B------:R-:W-:Y:S02]  /*2f70*/  IMAD R22, R22, UR6, R23 ;  /* 0x0000000616167c24 */ /* 0x000fe4000f8e0217 */
[----:B------:R-:W-:-:S03]  /*2f80*/  VIADD R21, R21, 0x4 ;  /* 0x0000000415157836 */ /* 0x000fc60000000000 */
[----:B------:R-:W-:Y:S02]  /*2f90*/  LEA R24, R22, UR7, 0x2 ;  /* 0x0000000716187c11 */ /* 0x000fe4000f8e10ff */
[----:B------:R-:W-:-:S03]  /*2fa0*/  ISETP.NE.AND P0, PT, R21, R20, PT ;  /* 0x000000141500720c */ /* 0x000fc60003f05270 */
[----:B------:R-:W0:Y:S04]  /*2fb0*/  @!P4 LDS R22, [R24] ;  /* 0x000000001816c984 */ /* 0x000e280000000800 */
[----:B------:R-:W1:Y:S01]  /*2fc0*/  @!P5 LDS R19, [R24+0x80] ;  /* 0x000080001813d984 */ /* 0x000e620000000800 */
[-C--:B0-----:R-:W-:Y:S01]  /*2fd0*/  @!P4 FFMA R13, R22, R18.reuse, R13 ;  /* 0x00000012160dc223 */ /* 0x081fe2000000000d */
[----:B-1----:R-:W-:-:S04]  /*2fe0*/  @!P5 FFMA R12, R19, R18, R12 ;  /* 0x00000012130cd223 */ /* 0x002fc8000000000c */
[----:B------:R-:W-:Y:S05]  /*2ff0*/  @P0 BRA `(.L_x_54) ;  /* 0xfffffff400cc0947 */ /* 0x000fea000383ffff */
[----:B------:R-:W-:Y:S05]  /*3000*/  BSYNC.RECONVERGENT B0 ;  /* 0x0000000000007941 */ /* 0x000fea0003800200 */
.L_x_45:
[----:B------:R-:W-:-:S09]  /*3010*/  ULOP3.LUT UP0, UR10, UR9, 0x3, URZ, 0xc0, !UPT ;  /* 0x00000003090a7892 */ /* 0x000fd2000f80c0ff */
[----:B------:R-:W-:Y:S05]  /*3020*/  BRA.U !UP0, `(.L_x_42) ;  /* 0x0000000508cc7547 */ /* 0x000fea000b800000 */
[----:B------:R-:W-:-:S09]  /*3030*/  UISETP.NE.AND UP0, UPT, UR10, 0x1, UPT ;  /* 0x000000010a00788c */ /* 0x000fd2000bf05270 */
[----:B------:R-:W-:Y:S05]  /*3040*/  BRA.U !UP0, `(.L_x_55) ;  /* 0x0000000508207547 */ /* 0x000fea000b800000 */
[----:B------:R-:W-:Y:S01]  /*3050*/  LEA R21, R20, R2, 0x2 ;  /* 0x0000000214157211 */ /* 0x000fe200078e10ff */
[----:B------:R-:W-:Y:S02]  /*3060*/  HFMA2 R18, -RZ, RZ, 0.96630859375, -0.0022525787353515625 ;  /* 0x3bbb989dff127431 */ /* 0x000fe400000001ff */
[----:B------:R-:W-:Y:S01]  /*3070*/  IMAD.MOV.U32 R25, RZ, RZ, 0x437c0000 ;  /* 0x437c0000ff197424 */ /* 0x000fe200078e00ff */
        /* <DEDUP_REMOVED lines=21> */
[----:B------:R-:W-:Y:S01]  /*31d0*/  MOV R18, R25 ;  /* 0x0000001900127202 */ /* 0x000fe20000000f00 */
[----:B------:R-:W-:Y:S01]  /*31e0*/  IMAD.MOV.U32 R19, RZ, RZ, R26 ;  /* 0x000000ffff137224 */ /* 0x000fe200078e001a */
[----:B------:R-:W-:-:S07]  /*31f0*/  MOV R27, 0x3210 ;  /* 0x00003210001b7802 */ /* 0x000fce0000000f00 */
[----:B-1----:R-:W-:Y:S05]  /*3200*/  CALL.REL.NOINC `($__internal_2_$__cuda_sm3x_div_rn_noftz_f32_slowpath) ;  /* 0x0000001000a87944 */ /* 0x002fea0003c00000 */
[----:B------:R-:W-:-:S07]  /*3210*/  MOV R19, R25 ;  /* 0x0000001900137202 */ /* 0x000fce0000000f00 */
.L_x_57:
[----:B------:R-:W-:Y:S05]  /*3220*/  BSYNC.RECONVERGENT B0 ;  /* 0x0000000000007941 */ /* 0x000fea0003800200 */
.L_x_56:
[----:B------:R-:W0:Y:S01]  /*3230*/  LDS R21, [R21+0x4] ;  /* 0x0000040015157984 */ /* 0x000e220000000800 */
[----:B------:R-:W2:Y:S01]  /*3240*/  LDCU UR10, c[0x0][0x3a4] ;  /* 0x00007480ff0a77ac */ /* 0x000ea20008000800 */
[----:B------:R-:W-:Y:S02]  /*3250*/  HFMA2 R25, -RZ, RZ, 0.96630859375, -0.0022525787353515625 ;  /* 0x3bbb989dff197431 */ /* 0x000fe400000001ff */
[----:B------:R-:W-:Y:S01]  /*3260*/  IMAD.MOV.U32 R27, RZ, RZ, 0x437c0000 ;  /* 0x437c0000ff1b7424 */ /* 0x000fe200078e00ff */
[----:B------:R-:W3:Y:S01]  /*3270*/  MUFU.RCP R29, R26 ;  /* 0x0000001a001d7308 */ /* 0x000ee20000001000 */
[----:B------:R-:W-:Y:S01]  /*3280*/  IMAD R22, R20, UR6, R23 ;  /* 0x0000000614167c24 */ /* 0x000fe2000f8e0217 */
[----:B------:R-:W-:Y:S04]  /*3290*/  BSSY.RECONVERGENT B0, `(.L_x_58) ;  /* 0x000001c000007945 */ /* 0x000fe80003800200 */
[----:B------:R-:W-:-:S02]  /*32a0*/  LEA R22, R22, UR7, 0x2 ;  /* 0x0000000716167c11 */ /* 0x000fc4000f8e10ff */
[----:B--2---:R-:W-:Y:S01]  /*32b0*/  ISETP.GE.AND P5, PT, R11, UR10, PT ;  /* 0x0000000a0b007c0c */ /* 0x004fe2000bfa6270 */
[----:B0-----:R-:W-:-:S12]  /*32c0*/  FADD R18, -R8, R21 ;  /* 0x0000001508127221 */ /* 0x001fd80000000100 */
[----:B------:R-:W0:Y:S01]  /*32d0*/  @!P5 LDS R21, [R22+0x80] ;  /* 0x000080001615d984 */ /* 0x000e220000000800 */
[----:B------:R-:W-:-:S04]  /*32e0*/  FFMA.SAT R24, R18, R25, 0.5 ;  /* 0x3f00000012187423 */ /* 0x000fc80000002019 */
[----:B------:R-:W-:Y:S02]  /*32f0*/  FFMA.RM R25, R24, R27, 12582913 ;  /* 0x4b40000118197423 */ /* 0x000fe4000000401b */
[----:B------:R-:W2:Y:S02]  /*3300*/  @!P4 LDS R24, [R22] ;  /* 0x000000001618c984 */ /* 0x000ea40000000800 */
[C---:B------:R-:W-:Y:S01]  /*3310*/  FADD R27, R25.reuse, -12583039 ;  /* 0xcb40007f191b7421 */ /* 0x040fe20000000000 */
[----:B------:R-:W-:-:S03]  /*3320*/  SHF.L.U32 R25, R25, 0x17, RZ ;  /* 0x0000001719197819 */ /* 0x000fc600000006ff */
[----:B------:R-:W-:-:S04]  /*3330*/  FFMA R27, R18, 1.4426950216293334961, -R27 ;  /* 0x3fb8aa3b121b7823 */ /* 0x000fc8000000081b */
[----:B------:R-:W-:Y:S01]  /*3340*/  FFMA R27, R18, 1.925963033500011079e-08, R27 ;  /* 0x32a57060121b7823 */ /* 0x000fe2000000001b */
[----:B---3--:R-:W-:-:S03]  /*3350*/  FFMA R18, -R26, R29, 1 ;  /* 0x3f8000001a127423 */ /* 0x008fc6000000011d */
[----:B------:R-:W3:Y:S01]  /*3360*/  MUFU.EX2 R28, R27 ;  /* 0x0000001b001c7308 */ /* 0x000ee20000000800 */
[----:B------:R-:W-:Y:S01]  /*3370*/  FFMA R18, R29, R18, R29 ;  /* 0x000000121d127223 */ /* 0x000fe2000000001d */
[----:B---3--:R-:W-:Y:S01]  /*3380*/  FMUL R29, R25, R28 ;  /* 0x0000001c191d7220 */ /* 0x008fe20000400000 */
[----:B0-----:R-:W-:-:S05]  /*3390*/  @!P5 FFMA R12, R21, R19, R12 ;  /* 0x00000013150cd223 */ /* 0x001fca000000000c */
[----:B------:R-:W0:Y:S01]  /*33a0*/  FCHK P0, R29, R26 ;  /* 0x0000001a1d007302 */ /* 0x000e220000000000 */
[----:B------:R-:W-:-:S04]  /*33b0*/  FFMA R25, R18, R29, RZ ;  /* 0x0000001d12197223 */ /* 0x000fc800000000ff */
[----:B------:R-:W-:Y:S01]  /*33c0*/  FFMA R28, -R26, R25, R29 ;  /* 0x000000191a1c7223 */ /* 0x000fe2000000011d */
[----:B--2---:R-:W-:-:S03]  /*33d0*/  @!P4 FFMA R13, R24, R19, R13 ;  /* 0x00000013180dc223 */ /* 0x004fc6000000000d */
[----:B------:R-:W-:Y:S01]  /*33e0*/  FFMA R18, R18, R28, R25 ;  /* 0x0000001c12127223 */ /* 0x000fe20000000019 */
[----:B0-----:R-:W-:Y:S06]  /*33f0*/  @!P0 BRA `(.L_x_59) ;  /* 0x0000000000148947 */ /* 0x001fec0003800000 */
[----:B------:R-:W-:Y:S01]  /*3400*/  MOV R18, R29 ;  /* 0x0000001d00127202 */ /* 0x000fe20000000f00 */
[----:B------:R-:W-:Y:S01]  /*3410*/  IMAD.MOV.U32 R19, RZ, RZ, R26 ;  /* 0x000000ffff137224 */ /* 0x000fe200078e001a */
[----:B------:R-:W-:-:S07]  /*3420*/  MOV R27, 0x3440 ;  /* 0x00003440001b7802 */ /* 0x000fce0000000f00 */
[----:B-1----:R-:W-:Y:S05]  /*3430*/  CALL.REL.NOINC `($__internal_2_$__cuda_sm3x_div_rn_noftz_f32_slowpath) ;  /* 0x00000010001c7944 */ /* 0x002fea0003c00000 */
[----:B------:R-:W-:-:S07]  /*3440*/  MOV R18, R25 ;  /* 0x0000001900127202 */ /* 0x000fce0000000f00 */
.L_x_59:
[----:B------:R-:W-:Y:S05]  /*3450*/  BSYNC.RECONVERGENT B0 ;  /* 0x0000000000007941 */ /* 0x000fea0003800200 */
.L_x_58:
[----:B------:R-:W-:Y:S02]  /*3460*/  MOV R21, UR6 ;  /* 0x0000000600157c02 */ /* 0x000fe40008000f00 */
[----:B------:R-:W-:-:S03]  /*3470*/  IADD3 R20, PT, PT, R20, 0x2, RZ ;  /* 0x0000000214147810 */ /* 0x000fc60007ffe0ff */
[----:B------:R-:W-:-:S05]  /*3480*/  IMAD R21, R21, 0x4, R22 ;  /* 0x0000000415157824 */ /* 0x000fca00078e0216 */
[----:B------:R-:W0:Y:S04]  /*3490*/  @!P4 LDS R22, [R21] ;  /* 0x000000001516c984 */ /* 0x000e280000000800 */
[----:B------:R-:W2:Y:S01]  /*34a0*/  @!P5 LDS R19, [R21+0x80] ;  /* 0x000080001513d984 */ /* 0x000ea20000000800 */
[-C--:B0-----:R-:W-:Y:S01]  /*34b0*/  @!P4 FFMA R13, R22, R18.reuse, R13 ;  /* 0x00000012160dc223 */ /* 0x081fe2000000000d */
[----:B--2---:R-:W-:-:S07]  /*34c0*/  @!P5 FFMA R12, R19, R18, R12 ;  /* 0x00000012130cd223 */ /* 0x004fce000000000c */
.L_x_55:
[----:B------:R-:W-:-:S04]  /*34d0*/  ULOP3.LUT UR10, UR9, 0x1, URZ, 0xc0, !UPT ;  /* 0x00000001090a7892 */ /* 0x000fc8000f8ec0ff */
[----:B------:R-:W-:-:S09]  /*34e0*/  UISETP.NE.U32.AND UP0, UPT, UR10, 0x1, UPT ;  /* 0x000000010a00788c */ /* 0x000fd2000bf05070 */
[----:B------:R-:W-:Y:S05]  /*34f0*/  BRA.U UP0, `(.L_x_42) ;  /* 0x0000000100987547 */ /* 0x000fea000b800000 */
[----:B------:R-:W-:Y:S01]  /*3500*/  LEA R18, R20, R2, 0x2 ;  /* 0x0000000214127211 */ /* 0x000fe200078e10ff */
[----:B------:R-:W-:Y:S02]  /*3510*/  HFMA2 R24, -RZ, RZ, 3.7421875, 0 ;  /* 0x437c0000ff187431 */ /* 0x000fe400000001ff */
[----:B------:R-:W-:Y:S01]  /*3520*/  IMAD.MOV.U32 R22, RZ, RZ, 0x3bbb989d ;  /* 0x3bbb989dff167424 */ /* 0x000fe200078e00ff */
[----:B------:R-:W0:Y:S01]  /*3530*/  MUFU.RCP R25, R26 ;  /* 0x0000001a00197308 */ /* 0x000e220000001000 */
[----:B------:R-:W2:Y:S01]  /*3540*/  LDCU UR10, c[0x0][0x3a4] ;  /* 0x00007480ff0a77ac */ /* 0x000ea20008000800 */
[----:B------:R0:W3:Y:S01]  /*3550*/  LDS R19, [R18] ;  /* 0x0000000012137984 */ /* 0x0000e20000000800 */
[----:B------:R-:W-:Y:S01]  /*3560*/  BSSY.RECONVERGENT B0, `(.L_x_60) ;  /* 0x0000017000007945 */ /* 0x000fe20003800200 */
[----:B0-----:R-:W-:Y:S01]  /*3570*/  FFMA R18, -R26, R25, 1 ;  /* 0x3f8000001a127423 */ /* 0x001fe20000000119 */
[----:B--2---:R-:W-:-:S03]  /*3580*/  ISETP.GE.AND P4, PT, R23, UR10, PT ;  /* 0x0000000a17007c0c */ /* 0x004fc6000bf86270 */
[----:B------:R-:W-:Y:S01]  /*3590*/  FFMA R18, R25, R18, R25 ;  /* 0x0000001219127223 */ /* 0x000fe20000000019 */
[----:B---3--:R-:W-:-:S04]  /*35a0*/  FADD R19, -R8, R19 ;  /* 0x0000001308137221 */ /* 0x008fc80000000100 */
[----:B------:R-:W-:-:S04]  /*35b0*/  FFMA.SAT R21, R19, R22, 0.5 ;  /* 0x3f00000013157423 */ /* 0x000fc80000002016 */
[----:B------:R-:W-:-:S04]  /*35c0*/  FFMA.RM R21, R21, R24, 12582913 ;  /* 0x4b40000115157423 */ /* 0x000fc80000004018 */
[C---:B------:R-:W-:Y:S01]  /*35d0*/  FADD R22, R21.reuse, -12583039 ;  /* 0xcb40007f15167421 */ /* 0x040fe20000000000 */
[----:B------:R-:W-:-:S03]  /*35e0*/  SHF.L.U32 R21, R21, 0x17, RZ ;  /* 0x0000001715157819 */ /* 0x000fc600000006ff */
[----:B------:R-:W-:-:S04]  /*35f0*/  FFMA R22, R19, 1.4426950216293334961, -R22 ;  /* 0x3fb8aa3b13167823 */ /* 0x000fc80000000816 */
[----:B------:R-:W-:-:S06]  /*3600*/  FFMA R22, R19, 1.925963033500011079e-08, R22 ;  /* 0x32a5706013167823 */ /* 0x000fcc0000000016 */
[----:B------:R-:W0:Y:S02]  /*3610*/  MUFU.EX2 R22, R22 ;  /* 0x0000001600167308 */ /* 0x000e240000000800 */
[----:B0-----:R-:W-:-:S06]  /*3620*/  FMUL R21, R21, R22 ;  /* 0x0000001615157220 */ /* 0x001fcc0000400000 */
        /* <DEDUP_REMOVED lines=10> */
.L_x_61:
[----:B------:R-:W-:Y:S05]  /*36d0*/  BSYNC.RECONVERGENT B0 ;  /* 0x0000000000007941 */ /* 0x000fea0003800200 */
.L_x_60:
[----:B------:R-:W0:Y:S01]  /*36e0*/  LDCU UR10, c[0x0][0x3a4] ;  /* 0x00007480ff0a77ac */ /* 0x000e220008000800 */
[----:B------:R-:W-:-:S05]  /*36f0*/  IMAD R20, R20, UR6, R23 ;  /* 0x0000000614147c24 */ /* 0x000fca000f8e0217 */
[----:B------:R-:W-:-:S05]  /*3700*/  LEA R21, R20, UR7, 0x2 ;  /* 0x0000000714157c11 */ /* 0x000fca000f8e10ff */
[----:B------:R-:W2:Y:S01]  /*3710*/  @!P4 LDS R20, [R21] ;  /* 0x000000001514c984 */ /* 0x000ea20000000800 */
[----:B0-----:R-:W-:-:S13]  /*3720*/  ISETP.GE.AND P0, PT, R11, UR10, PT ;  /* 0x0000000a0b007c0c */ /* 0x001fda000bf06270 */
[----:B------:R-:W0:Y:S01]  /*3730*/  @!P0 LDS R19, [R21+0x80] ;  /* 0x0000800015138984 */ /* 0x000e220000000800 */
[-C--:B--2---:R-:W-:Y:S01]  /*3740*/  @!P4 FFMA R13, R20, R18.reuse, R13 ;  /* 0x00000012140dc223 */ /* 0x084fe2000000000d */
[----:B0-----:R-:W-:-:S07]  /*3750*/  @!P0 FFMA R12, R19, R18, R12 ;  /* 0x00000012130c8223 */ /* 0x001fce000000000c */
.L_x_42:
[----:B------:R-:W-:Y:S05]  /*3760*/  WARPSYNC.ALL ;  /* 0x0000000000007948 */ /* 0x000fea0003800000 */
[----:B------:R-:W0:Y:S01]  /*3770*/  LDCU UR9, c[0x0][0x3ac] ;  /* 0x00007580ff0977ac */ /* 0x000e220008000800 */
[----:B------:R-:W2:Y:S01]  /*3780*/  LDCU UR10, c[0x0][0x3a0] ;  /* 0x00007400ff0a77ac */ /* 0x000ea20008000800 */
[----:B------:R-:W-:Y:S02]  /*3790*/  UIADD3 UR4, UPT, UPT, UR4, 0x1, URZ ;  /* 0x0000000104047890 */ /* 0x000fe4000fffe0ff */
[----:B0-----:R-:W-:Y:S02]  /*37a0*/  UIADD3 UR5, UPT, UPT, UR5, UR9, URZ ;  /* 0x0000000905057290 */ /* 0x001fe4000fffe0ff */
[----:B------:R-:W-:-:S02]  /*37b0*/  UIADD3 UR14, UPT, UPT, UR14, -UR9, URZ ;  /* 0x800000090e0e7290 */ /* 0x000fc4000fffe0ff */
[----:B--2---:R-:W-:Y:S01]  /*37c0*/  UISETP.GE.AND UP0, UPT, UR5, UR10, UPT ;  /* 0x0000000a0500728c */ /* 0x004fe2000bf06270 */
[----:B------:R-:W-:Y:S08]  /*37d0*/  BAR.SYNC.DEFER_BLOCKING 0x0 ;  /* 0x0000000000007b1d */ /* 0x000ff00000010000 */
[----:B------:R-:W-:Y:S05]  /*37e0*/  BRA.U !UP0, `(.L_x_62) ;  /* 0xffffffcd08287547 */ /* 0x000fea000b83ffff */
.L_x_0:
[----:B------:R-:W-:-:S13]  /*37f0*/  ISETP.GE.AND P0, PT, R15, UR10, PT ;  /* 0x0000000a0f007c0c */ /* 0x000fda000bf06270 */
[----:B------:R-:W-:Y:S05]  /*3800*/  @P0 EXIT ;  /* 0x000000000000094d */ /* 0x000fea0003800000 */
[----:B------:R-:W0:Y:S02]  /*3810*/  LDCU UR4, c[0x0][0x3a4] ;  /* 0x00007480ff0477ac */ /* 0x000e240008000800 */
[----:B0-----:R-:W-:Y:S02]  /*3820*/  ISETP.GE.AND P0, PT, R23, UR4, PT ;  /* 0x0000000417007c0c */ /* 0x001fe4000bf06270 */
[----:B------:R-:W-:-:S11]  /*3830*/  ISETP.GE.AND P1, PT, R11, UR4, PT ;  /* 0x000000040b007c0c */ /* 0x000fd6000bf26270 */
[----:B------:R-:W0:Y:S01]  /*3840*/  @!P0 LDC.64 R2, c[0x0][0x398] ;  /* 0x0000e600ff028b82 */ /* 0x000e220000000a00 */
[----:B------:R-:W-:-:S04]  /*3850*/  @!P0 IMAD.IADD R5, R14, 0x1, R23 ;  /* 0x000000010e058824 */ /* 0x000fc800078e0217 */
[----:B0-----:R-:W-:-:S05]  /*3860*/  @!P0 IMAD.WIDE.U32 R2, R5, 0x4, R2 ;  /* 0x0000000405028825 */ /* 0x001fca00078e0002 */
[----:B------:R0:W-:Y:S01]  /*3870*/  @!P0 STG.E desc[UR12][R2.64], R13 ;  /* 0x0000000d02008986 */ /* 0x0001e2000c10190c */
[----:B------:R-:W-:Y:S05]  /*3880*/  @P1 EXIT ;  /* 0x000000000000194d */ /* 0x000fea0003800000 */
[----:B------:R-:W2:Y:S01]  /*3890*/  LDCU.64 UR4, c[0x0][0x398] ;  /* 0x00007300ff0477ac */ /* 0x000ea20008000a00 */
[----:B------:R-:W-:-:S04]  /*38a0*/  IADD3 R14, P0, PT, R14, R23, RZ ;  /* 0x000000170e0e7210 */ /* 0x000fc80007f1e0ff */
[----:B0-----:R-:W-:Y:S02]  /*38b0*/  IADD3.X R3, PT, PT, RZ, RZ, RZ, P0, !PT ;  /* 0x000000ffff037210 */ /* 0x001fe400007fe4ff */
[----:B--2---:R-:W-:-:S04]  /*38c0*/  LEA R2, P0, R14, UR4, 0x2 ;  /* 0x000000040e027c11 */ /* 0x004fc8000f8010ff */
[----:B------:R-:W-:-:S05]  /*38d0*/  LEA.HI.X R3, R14, UR5, R3, 0x2, P0 ;  /* 0x000000050e037c11 */ /* 0x000fca00080f1403 */
[----:B------:R-:W-:Y:S01]  /*38e0*/  STG.E desc[UR12][R2.64+0x80], R12 ;  /* 0x0000800c02007986 */ /* 0x000fe2000c10190c */
[----:B------:R-:W-:Y:S05]  /*38f0*/  EXIT ;  /* 0x000000000000794d */ /* 0x000fea0003800000 */
.L_x_20:
[----:B------:R-:W-:Y:S01]  /*3900*/  HFMA2 R29, -RZ, RZ, 0, 1.847743988037109375e-06 ;  /* 0x0000001fff1d7431 */ /* 0x000fe200000001ff */
[----:B------:R-:W-:Y:S01]  /*3910*/  MOV R33, R24 ;  /* 0x0000001800217202 */ /* 0x000fe20000000f00 */
[----:B------:R-:W-:Y:S01]  /*3920*/  IMAD.MOV.U32 R30, RZ, RZ, 0x10 ;  /* 0x00000010ff1e7424 */ /* 0x000fe200078e00ff */
[----:B------:R-:W-:-:S07]  /*3930*/  MOV R20, 0xffffffff ;  /* 0xffffffff00147802 */ /* 0x000fce0000000f00 */
[----:B------:R-:W-:Y:S05]  /*3940*/  WARPSYNC.COLLECTIVE R20, `(.L_x_63) ;  /* 0x0000000014087348 */ /* 0x000fea0003c00000 */
[----:B------:R0:W1:Y:S02]  /*3950*/  SHFL.DOWN P1, R31, R33, R30, R29 ;  /* 0x0800001e211f7389 */ /* 0x000064000002001d */
[----:B01----:R-:W-:Y:S05]  /*3960*/  ENDCOLLECTIVE ;  /* 0x000000000000791b */ /* 0x003fea0003800000 */
.L_x_63:
[----:B------:R-:W-:Y:S02]  /*3970*/  HFMA2 R30, -RZ, RZ, 0, 4.76837158203125e-07 ;  /* 0x00000008ff1e7431 */ /* 0x000fe400000001ff */
[----:B------:R-:W-:-:S04]  /*3980*/  FADD R18, R31, R24 ;  /* 0x000000181f127221 */ /* 0x000fc80000000000 */
[----:B------:R-:W-:-:S07]  /*3990*/  IMAD.MOV.U32 R33, RZ, RZ, R18 ;  /* 0x000000ffff217224 */ /* 0x000fce00078e0012 */
[----:B------:R-:W-:Y:S05]  /*39a0*/  WARPSYNC.COLLECTIVE R20, `(.L_x_64) ;  /* 0x0000000014087348 */ /* 0x000fea0003c00000 */
[----:B------:R0:W1:Y:S02]  /*39b0*/  SHFL.DOWN P1, R31, R33, R30, R29 ;  /* 0x0800001e211f7389 */ /* 0x000064000002001d */
[----:B01----:R-:W-:Y:S05]  /*39c0*/  ENDCOLLECTIVE ;  /* 0x000000000000791b */ /* 0x003fea0003800000 */
.L_x_64:
[----:B------:R-:W-:Y:S02]  /*39d0*/  IMAD.MOV.U32 R30, RZ, RZ, 0x4 ;  /* 0x00000004ff1e7424 */ /* 0x000fe400078e00ff */
[----:B------:R-:W-:-:S05]  /*39e0*/  FADD R19, R18, R31 ;  /* 0x0000001f12137221 */ /* 0x000fca0000000000 */
[----:B------:R-:W-:-:S07]  /*39f0*/  MOV R33, R19 ;  /* 0x0000001300217202 */ /* 0x000fce0000000f00 */
[----:B------:R-:W-:Y:S05]  /*3a00*/  WARPSYNC.COLLECTIVE R20, `(.L_x_65) ;  /* 0x0000000014087348 */ /* 0x000fea0003c00000 */
[----:B------:R0:W1:Y:S02]  /*3a10*/  SHFL.DOWN P1, R31, R33, R30, R29 ;  /* 0x0800001e211f7389 */ /* 0x000064000002001d */
[----:B01----:R-:W-:Y:S05]  /*3a20*/  ENDCOLLECTIVE ;  /* 0x000000000000791b */ /* 0x003fea0003800000 */
.L_x_65:
[----:B------:R-:W-:Y:S02]  /*3a30*/  HFMA2 R30, -RZ, RZ, 0, 1.1920928955078125e-07 ;  /* 0x00000002ff1e7431 */ /* 0x000fe400000001ff */
[----:B------:R-:W-:-:S05]  /*3a40*/  FADD R25, R19, R31 ;  /* 0x0000001f13197221 */ /* 0x000fca0000000000 */
[----:B------:R-:W-:-:S07]  /*3a50*/  MOV R33, R25 ;  /* 0x0000001900217202 */ /* 0x000fce0000000f00 */
[----:B------:R-:W-:Y:S05]  /*3a60*/  WARPSYNC.COLLECTIVE R20, `(.L_x_66) ;  /* 0x0000000014087348 */ /* 0x000fea0003c00000 */
[----:B------:R0:W1:Y:S02]  /*3a70*/  SHFL.DOWN P1, R31, R33, R30, R29 ;  /* 0x0800001e211f7389 */ /* 0x000064000002001d */
[----:B01----:R-:W-:Y:S05]  /*3a80*/  ENDCOLLECTIVE ;  /* 0x000000000000791b */ /* 0x003fea0003800000 */
.L_x_66:
[----:B------:R-:W-:Y:S01]  /*3a90*/  MOV R30, 0x1 ;  /* 0x00000001001e7802 */ /* 0x000fe20000000f00 */
[----:B------:R-:W-:-:S04]  /*3aa0*/  FADD R28, R25, R31 ;  /* 0x0000001f191c7221 */ /* 0x000fc80000000000 */
[----:B------:R-:W-:-:S07]  /*3ab0*/  IMAD.MOV.U32 R33, RZ, RZ, R28 ;  /* 0x000000ffff217224 */ /* 0x000fce00078e001c */
[----:B------:R-:W-:Y:S05]  /*3ac0*/  WARPSYNC.COLLECTIVE R20, `(.L_x_67) ;  /* 0x0000000014087348 */ /* 0x000fea0003c00000 */
[----:B------:R0:W1:Y:S02]  /*3ad0*/  SHFL.DOWN P1, R31, R33, R30, R29 ;  /* 0x0800001e211f7389 */ /* 0x000064000002001d */
[----:B01----:R-:W-:Y:S05]  /*3ae0*/  ENDCOLLECTIVE ;  /* 0x000000000000791b */ /* 0x003fea0003800000 */
.L_x_67:
[----:B------:R-:W-:Y:S05]  /*3af0*/  BRA `(.L_x_68) ;  /* 0xffffffd800747947 */ /* 0x000fea000383ffff */
.L_x_33:
[----:B------:R-:W-:Y:S01]  /*3b00*/  HFMA2 R29, -RZ, RZ, 0, 1.847743988037109375e-06 ;  /* 0x0000001fff1d7431 */ /* 0x000fe200000001ff */
[----:B------:R-:W-:Y:S01]  /*3b10*/  MOV R33, R25 ;  /* 0x0000001900217202 */ /* 0x000fe20000000f00 */
[----:B------:R-:W-:Y:S01]  /*3b20*/  IMAD.MOV.U32 R30, RZ, RZ, 0x10 ;  /* 0x00000010ff1e7424 */ /* 0x000fe200078e00ff */
[----:B------:R-:W-:-:S07]  /*3b30*/  MOV R20, 0xffffffff ;  /* 0xffffffff00147802 */ /* 0x000fce0000000f00 */
[----:B-1----:R-:W-:Y:S05]  /*3b40*/  WARPSYNC.COLLECTIVE R20, `(.L_x_69) ;  /* 0x0000000014087348 */ /* 0x002fea0003c00000 */
[----:B-1----:R0:W1:Y:S02]  /*3b50*/  SHFL.DOWN P1, R31, R33, R30, R29 ;  /* 0x0800001e211f7389 */ /* 0x002064000002001d */
[----:B01----:R-:W-:Y:S05]  /*3b60*/  ENDCOLLECTIVE ;  /* 0x000000000000791b */ /* 0x003fea0003800000 */
.L_x_69:
[----:B------:R-:W-:Y:S01]  /*3b70*/  HFMA2 R30, -RZ, RZ, 0, 4.76837158203125e-07 ;  /* 0x00000008ff1e7431 */ /* 0x000fe200000001ff */
[----:B------:R-:W-:-:S05]  /*3b80*/  FMNMX R21, R31, R25, !PT ;  /* 0x000000191f157209 */ /* 0x000fca0007800000 */
[----:B------:R-:W-:-:S07]  /*3b90*/  IMAD.MOV.U32 R33, RZ, RZ, R21 ;  /* 0x000000ffff217224 */ /* 0x000fce00078e0015 */
[----:B------:R-:W-:Y:S05]  /*3ba0*/  WARPSYNC.COLLECTIVE R20, `(.L_x_70) ;  /* 0x0000000014087348 */ /* 0x000fea0003c00000 */
[----:B------:R0:W1:Y:S02]  /*3bb0*/  SHFL.DOWN P1, R31, R33, R30, R29 ;  /* 0x0800001e211f7389 */ /* 0x000064000002001d */
[----:B01----:R-:W-:Y:S05]  /*3bc0*/  ENDCOLLECTIVE ;  /* 0x000000000000791b */ /* 0x003fea0003800000 */
.L_x_70:
[----:B------:R-:W-:Y:S01]  /*3bd0*/  IMAD.MOV.U32 R30, RZ, RZ, 0x4 ;  /* 0x00000004ff1e7424 */ /* 0x000fe200078e00ff */
[----:B------:R-:W-:Y:S01]  /*3be0*/  FMNMX R24, R21, R31, !PT ;  /* 0x0000001f15187209 */ /* 0x000fe20007800000 */
[----:B------:R-:W-:-:S03]  /*3bf0*/  HFMA2 R21, -RZ, RZ, 0, 0 ;  /* 0x00000000ff157431 */ /* 0x000fc600000001ff */
[----:B------:R-:W-:-:S07]  /*3c00*/  MOV R33, R24 ;  /* 0x0000001800217202 */ /* 0x000fce0000000f00 */
[----:B------:R-:W-:Y:S05]  /*3c10*/  WARPSYNC.COLLECTIVE R20, `(.L_x_71) ;  /* 0x0000000014087348 */ /* 0x000fea0003c00000 */
[----:B------:R0:W1:Y:S02]  /*3c20*/  SHFL.DOWN P1, R31, R33, R30, R29 ;  /* 0x0800001e211f7389 */ /* 0x000064000002001d */
[----:B01----:R-:W-:Y:S05]  /*3c30*/  ENDCOLLECTIVE ;  /* 0x000000000000791b */ /* 0x003fea0003800000 */
.L_x_71:
[----:B------:R-:W-:Y:S01]  /*3c40*/  HFMA2 R30, -RZ, RZ, 0, 1.1920928955078125e-07 ;  /* 0x00000002ff1e7431 */ /* 0x000fe200000001ff */
[----:B------:R-:W-:Y:S01]  /*3c50*/  FMNMX R28, R24, R31, !PT ;  /* 0x0000001f181c7209 */ /* 0x000fe20007800000 */
[----:B------:R-:W-:-:S03]  /*3c60*/  IMAD.MOV.U32 R24, RZ, RZ, 0x1f ;  /* 0x0000001fff187424 */ /* 0x000fc600078e00ff */
[----:B------:R-:W-:-:S07]  /*3c70*/  MOV R33, R28 ;  /* 0x0000001c00217202 */ /* 0x000fce0000000f00 */
[----:B------:R-:W-:Y:S05]  /*3c80*/  WARPSYNC.COLLECTIVE R20, `(.L_x_72) ;  /* 0x0000000014087348 */ /* 0x000fea0003c00000 */
[----:B------:R0:W1:Y:S02]  /*3c90*/  SHFL.DOWN P1, R31, R33, R30, R29 ;  /* 0x0800001e211f7389 */ /* 0x000064000002001d */
[----:B01----:R-:W-:Y:S05]  /*3ca0*/  ENDCOLLECTIVE ;  /* 0x000000000000791b */ /* 0x003fea0003800000 */
.L_x_72:
[----:B------:R-:W-:Y:S02]  /*3cb0*/  MOV R30, 0x1 ;  /* 0x00000001001e7802 */ /* 0x000fe40000000f00 */
[----:B------:R-:W-:-:S05]  /*3cc0*/  FMNMX R32, R28, R31, !PT ;  /* 0x0000001f1c207209 */ /* 0x000fca0007800000 */
[----:B------:R-:W-:-:S07]  /*3cd0*/  IMAD.MOV.U32 R33, RZ, RZ, R32 ;  /* 0x000000ffff217224 */ /* 0x000fce00078e0020 */
[----:B------:R-:W-:Y:S05]  /*3ce0*/  WARPSYNC.COLLECTIVE R20, `(.L_x_73) ;  /* 0x0000000014087348 */ /* 0x000fea0003c00000 */
[----:B------:R0:W1:Y:S02]  /*3cf0*/  SHFL.DOWN P1, R31, R33, R30, R29 ;  /* 0x0800001e211f7389 */ /* 0x000064000002001d */
[----:B01----:R-:W-:Y:S05]  /*3d00*/  ENDCOLLECTIVE ;  /* 0x000000000000791b */ /* 0x003fea0003800000 */
.L_x_73:
[----:B------:R-:W-:-:S07]  /*3d10*/  FMNMX R31, R32, R31, !PT ;  /* 0x0000001f201f7209 */ /* 0x000fce0007800000 */
[----:B------:R-:W-:Y:S05]  /*3d20*/  WARPSYNC.COLLECTIVE R20, `(.L_x_74) ;  /* 0x0000000014087348 */ /* 0x000fea0003c00000 */
[----:B------:R0:W1:Y:S02]  /*3d30*/  SHFL.IDX P1, R31, R31, R21, R24 ;  /* 0x000000151f1f7389 */ /* 0x0000640000020018 */
[----:B01----:R-:W-:Y:S05]  /*3d40*/  ENDCOLLECTIVE ;  /* 0x000000000000791b */ /* 0x003fea0003800000 */
.L_x_74:
[----:B------:R-:W-:Y:S01]  /*3d50*/  MOV R19, R31 ;  /* 0x0000001f00137202 */ /* 0x000fe20000000f00 */
[----:B------:R-:W-:Y:S06]  /*3d60*/  BRA `(.L_x_75) ;  /* 0xffffffdc00d47947 */ /* 0x000fec000383ffff */
.L_x_41:
[----:B------:R-:W-:Y:S01]  /*3d70*/  HFMA2 R29, -RZ, RZ, 0, 1.847743988037109375e-06 ;  /* 0x0000001fff1d7431 */ /* 0x000fe200000001ff */
[----:B------:R-:W-:Y:S01]  /*3d80*/  BSSY B1, `(.L_x_76) ;  /* 0x0000007000017945 */ /* 0x000fe20003800000 */
[----:B------:R-:W-:Y:S01]  /*3d90*/  MOV R33, R28 ;  /* 0x0000001c00217202 */ /* 0x000fe20000000f00 */
[----:B------:R-:W-:Y:S01]  /*3da0*/  IMAD.MOV.U32 R30, RZ, RZ, 0x10 ;  /* 0x00000010ff1e7424 */ /* 0x000fe200078e00ff */
[----:B------:R-:W-:-:S07]  /*3db0*/  MOV R20, 0xffffffff ;  /* 0xffffffff00147802 */ /* 0x000fce0000000f00 */
[----:B01----:R-:W-:Y:S05]  /*3dc0*/  WARPSYNC.COLLECTIVE R20, `(.L_x_77) ;  /* 0x0000000014087348 */ /* 0x003fea0003c00000 */
[----:B0-----:R0:W2:Y:S02]  /*3dd0*/  SHFL.DOWN P1, R31, R33, R30, R29 ;  /* 0x0800001e211f7389 */ /* 0x0010a4000002001d */
[----:B012---:R-:W-:Y:S05]  /*3de0*/  ENDCOLLECTIVE ;  /* 0x000000000000791b */ /* 0x007fea0003800000 */
.L_x_77:
[----:B------:R-:W-:Y:S05]  /*3df0*/  BSYNC B1 ;  /* 0x0000000000017941 */ /* 0x000fea0003800000 */
.L_x_76:
[----:B------:R-:W-:Y:S01]  /*3e00*/  FADD R21, R31, R28 ;  /* 0x0000001c1f157221 */ /* 0x000fe20000000000 */
[----:B------:R-:W-:Y:S01]  /*3e10*/  HFMA2 R30, -RZ, RZ, 0, 4.76837158203125e-07 ;  /* 0x00000008ff1e7431 */ /* 0x000fe200000001ff */
[----:B------:R-:W-:Y:S01]  /*3e20*/  MOV R29, 0x1f ;  /* 0x0000001f001d7802 */ /* 0x000fe20000000f00 */
[----:B------:R-:W-:Y:S02]  /*3e30*/  IMAD.MOV.U32 R20, RZ, RZ, -0x1 ;  /* 0xffffffffff147424 */ /* 0x000fe400078e00ff */
[----:B------:R-:W-:-:S07]  /*3e40*/  IMAD.MOV.U32 R33, RZ, RZ, R21 ;  /* 0x000000ffff217224 */ /* 0x000fce00078e0015 */
[----:B------:R-:W-:Y:S05]  /*3e50*/  WARPSYNC.COLLECTIVE R20, `(.L_x_78) ;  /* 0x0000000014087348 */ /* 0x000fea0003c00000 */
[----:B------:R0:W1:Y:S02]  /*3e60*/  SHFL.DOWN P1, R31, R33, R30, R29 ;  /* 0x0800001e211f7389 */ /* 0x000064000002001d */
[----:B01----:R-:W-:Y:S05]  /*3e70*/  ENDCOLLECTIVE ;  /* 0x000000000000791b */ /* 0x003fea0003800000 */
.L_x_78:
[----:B------:R-:W-:Y:S02]  /*3e80*/  HFMA2 R30, -RZ, RZ, 0, 2.384185791015625e-07 ;  /* 0x00000004ff1e7431 */ /* 0x000fe400000001ff */
[----:B------:R-:W-:Y:S01]  /*3e90*/  FADD R22, R21, R31 ;  /* 0x0000001f15167221 */ /* 0x000fe20000000000 */
[----:B------:R-:W-:-:S04]  /*3ea0*/  HFMA2 R21, -RZ, RZ, 0, 0 ;  /* 0x00000000ff157431 */ /* 0x000fc800000001ff */
[----:B------:R-:W-:-:S07]  /*3eb0*/  MOV R33, R22 ;  /* 0x0000001600217202 */ /* 0x000fce0000000f00 */
[----:B------:R-:W-:Y:S05]  /*3ec0*/  WARPSYNC.COLLECTIVE R20, `(.L_x_79) ;  /* 0x0000000014087348 */ /* 0x000fea0003c00000 */
[----:B------:R0:W1:Y:S02]  /*3ed0*/  SHFL.DOWN P1, R31, R33, R30, R29 ;  /* 0x0800001e211f7389 */ /* 0x000064000002001d */
[----:B01----:R-:W-:Y:S05]  /*3ee0*/  ENDCOLLECTIVE ;  /* 0x000000000000791b */ /* 0x003fea0003800000 */
.L_x_79:
[----:B------:R-:W-:Y:S01]  /*3ef0*/  MOV R30, 0x2 ;  /* 0x00000002001e7802 */ /* 0x000fe20000000f00 */
[----:B------:R-:W-:-:S04]  /*3f00*/  FADD R24, R22, R31 ;  /* 0x0000001f16187221 */ /* 0x000fc80000000000 */
[----:B------:R-:W-:-:S07]  /*3f10*/  IMAD.MOV.U32 R33, RZ, RZ, R24 ;  /* 0x000000ffff217224 */ /* 0x000fce00078e0018 */
[----:B------:R-:W-:Y:S05]  /*3f20*/  WARPSYNC.COLLECTIVE R20, `(.L_x_80) ;  /* 0x0000000014087348 */ /* 0x000fea0003c00000 */
[----:B------:R0:W1:Y:S02]  /*3f30*/  SHFL.DOWN P1, R31, R33, R30, R29 ;  /* 0x0800001e211f7389 */ /* 0x000064000002001d */
[----:B01----:R-:W-:Y:S05]  /*3f40*/  ENDCOLLECTIVE ;  /* 0x000000000000791b */ /* 0x003fea0003800000 */
.L_x_80:
[----:B------:R-:W-:Y:S02]  /*3f50*/  IMAD.MOV.U32 R30, RZ, RZ, 0x1 ;  /* 0x00000001ff1e7424 */ /* 0x000fe400078e00ff */
[----:B------:R-:W-:Y:S01]  /*3f60*/  FADD R25, R24, R31 ;  /* 0x0000001f18197221 */ /* 0x000fe20000000000 */
[----:B------:R-:W-:-:S04]  /*3f70*/  MOV R24, 0x1f ;  /* 0x0000001f00187802 */ /* 0x000fc80000000f00 */
[----:B------:R-:W-:-:S07]  /*3f80*/  MOV R33, R25 ;  /* 0x0000001900217202 */ /* 0x000fce0000000f00 */
[----:B------:R-:W-:Y:S05]  /*3f90*/  WARPSYNC.COLLECTIVE R20, `(.L_x_81) ;  /* 0x0000000014087348 */ /* 0x000fea0003c00000 */
[----:B------:R0:W1:Y:S02]  /*3fa0*/  SHFL.DOWN P1, R31, R33, R30, R29 ;  /* 0x0800001e211f7389 */ /* 0x000064000002001d */
[----:B01----:R-:W-:Y:S05]  /*3fb0*/  ENDCOLLECTIVE ;  /* 0x000000000000791b */ /* 0x003fea0003800000 */
.L_x_81:
[----:B------:R-:W-:-:S07]  /*3fc0*/  FADD R31, R25, R31 ;  /* 0x0000001f191f7221 */ /* 0x000fce0000000000 */
[----:B------:R-:W-:Y:S05]  /*3fd0*/  WARPSYNC.COLLECTIVE R20, `(.L_x_82) ;  /* 0x0000000014087348 */ /* 0x000fea0003c00000 */
[----:B------:R0:W1:Y:S02]  /*3fe0*/  SHFL.IDX P1, R31, R31, R21, R24 ;  /* 0x000000151f1f7389 */ /* 0x0000640000020018 */
[----:B01----:R-:W-:Y:S05]  /*3ff0*/  ENDCOLLECTIVE ;  /* 0x000000000000791b */ /* 0x003fea0003800000 */
.L_x_82:
[----:B------:R-:W-:Y:S05]  /*4000*/  BRA `(.L_x_83) ;  /* 0xffffffe400087947 */ /* 0x000fea000383ffff */
        .weak           $__internal_0_$__cuda_sm20_rcp_rn_f32_slowpath
        .type           $__internal_0_$__cuda_sm20_rcp_rn_f32_slowpath,@function
        .size           $__internal_0_$__cuda_sm20_rcp_rn_f32_slowpath,($__internal_1_$__cuda_sm20_sqrt_rn_f32_slowpath - $__internal_0_$__cuda_sm20_rcp_rn_f32_slowpath)
$__internal_0_$__cuda_sm20_rcp_rn_f32_slowpath:
[----:B------:R-:W-:-:S05]  /*4010*/  IMAD.SHL.U32 R13, R0, 0x2, RZ ;  /* 0x00000002000d7824 */ /* 0x000fca00078e00ff */
[----:B------:R-:W-:-:S04]  /*4020*/  SHF.R.U32.HI R24, RZ, 0x18, R13 ;  /* 0x00000018ff187819 */ /* 0x000fc8000001160d */
[----:B------:R-:W-:-:S13]  /*4030*/  ISETP.NE.U32.AND P0, PT, R24, RZ, PT ;  /* 0x000000ff1800720c */ /* 0x000fda0003f05070 */
[----:B------:R-:W-:Y:S05]  /*4040*/  @P0 BRA `(.L_x_84) ;  /* 0x00000000002c0947 */ /* 0x000fea0003800000 */
[----:B------:R-:W-:-:S04]  /*4050*/  SHF.L.U32 R13, R0, 0x1, RZ ;  /* 0x00000001000d7819 */ /* 0x000fc800000006ff */
[----:B------:R-:W-:-:S13]  /*4060*/  ISETP.NE.AND P0, PT, R13, RZ, PT ;  /* 0x000000ff0d00720c */ /* 0x000fda0003f05270 */
[----:B------:R0:W1:Y:S01]  /*4070*/  @!P0 MUFU.RCP R13, R0 ;  /* 0x00000000000d8308 */ /* 0x0000620000001000 */
[----:B------:R-:W-:Y:S05]  /*4080*/  @!P0 BRA `(.L_x_85) ;  /* 0x0000000000a48947 */ /* 0x000fea0003800000 */
[----:B------:R-:W-:-:S04]  /*4090*/  FFMA R19, R0, 1.84467440737095516160e+19, RZ ;  /* 0x5f80000000137823 */ /* 0x000fc800000000ff */
[----:B0-----:R-:W1:Y:S02]  /*40a0*/  MUFU.RCP R0, R19 ;  /* 0x0000001300007308 */ /* 0x001e640000001000 */
[----:B-1----:R-:W-:-:S04]  /*40b0*/  FFMA R13, R19, R0, -1 ;  /* 0xbf800000130d7423 */ /* 0x002fc80000000000 */
[----:B------:R-:W-:-:S04]  /*40c0*/  FADD.FTZ R13, -R13, -RZ ;  /* 0x800000ff0d0d7221 */ /* 0x000fc80000010100 */
[----:B------:R-:W-:-:S04]  /*40d0*/  FFMA R0, R0, R13, R0 ;  /* 0x0000000d00007223 */ /* 0x000fc80000000000 */
[----:B------:R-:W-:Y:S01]  /*40e0*/  FFMA R13, R0, 1.84467440737095516160e+19, RZ ;  /* 0x5f800000000d7823 */ /* 0x000fe200000000ff */
[----:B------:R-:W-:Y:S06]  /*40f0*/  BRA `(.L_x_85) ;  /* 0x0000000000887947 */ /* 0x000fec0003800000 */
.L_x_84:
[----:B------:R-:W-:-:S04]  /*4100*/  IADD3 R25, PT, PT, R24, -0xfd, RZ ;  /* 0xffffff0318197810 */ /* 0x000fc80007ffe0ff */
[----:B------:R-:W-:-:S13]  /*4110*/  ISETP.GT.U32.AND P0, PT, R25, 0x1, PT ;  /* 0x000000011900780c */ /* 0x000fda0003f04070 */
[----:B------:R-:W-:Y:S05]  /*4120*/  @P0 BRA `(.L_x_86) ;  /* 0x0000000000780947 */ /* 0x000fea0003800000 */
[----:B------:R-:W-:Y:S01]  /*4130*/  LOP3.LUT R13, R0, 0x7fffff, RZ, 0xc0, !PT ;  /* 0x007fffff000d7812 */ /* 0x000fe200078ec0ff */
[----:B------:R-:W-:-:S03]  /*4140*/  IMAD.MOV.U32 R22, RZ, RZ, 0x3 ;  /* 0x00000003ff167424 */ /* 0x000fc600078e00ff */
[----:B------:R-:W-:Y:S02]  /*4150*/  LOP3.LUT R13, R13, 0x3f800000, RZ, 0xfc, !PT ;  /* 0x3f8000000d0d7812 */ /* 0x000fe400078efcff */
[----:B------:R-:W-:Y:S02]  /*4160*/  SHF.L.U32 R22, R22, R25, RZ ;  /* 0x0000001916167219 */ /* 0x000fe400000006ff */
[----:B------:R-:W0:Y:S02]  /*4170*/  MUFU.RCP R20, R13 ;  /* 0x0000000d00147308 */ /* 0x000e240000001000 */
[----:B0-----:R-:W-:-:S04]  /*4180*/  FFMA R19, R13, R20, -1 ;  /* 0xbf8000000d137423 */ /* 0x001fc80000000014 */
[----:B------:R-:W-:-:S04]  /*4190*/  FADD.FTZ R19, -R19, -RZ ;  /* 0x800000ff13137221 */ /* 0x000fc80000010100 */
[CCC-:B------:R-:W-:Y:S01]  /*41a0*/  FFMA.RM R21, R20.reuse, R19.reuse, R20.reuse ;  /* 0x0000001314157223 */ /* 0x1c0fe20000004014 */
[----:B------:R-:W-:-:S04]  /*41b0*/  FFMA.RP R20, R20, R19, R20 ;  /* 0x0000001314147223 */ /* 0x000fc80000008014 */
[C---:B------:R-:W-:Y:S02]  /*41c0*/  LOP3.LUT R19, R21.reuse, 0x7fffff, RZ, 0xc0, !PT ;  /* 0x007fffff15137812 */ /* 0x040fe400078ec0ff */
[----:B------:R-:W-:Y:S02]  /*41d0*/  FSETP.NEU.FTZ.AND P0, PT, R21, R20, PT ;  /* 0x000000141500720b */ /* 0x000fe40003f1d000 */
[----:B------:R-:W-:Y:S02]  /*41e0*/  LOP3.LUT R19, R19, 0x800000, RZ, 0xfc, !PT ;  /* 0x0080000013137812 */ /* 0x000fe400078efcff */
[----:B------:R-:W-:Y:S02]  /*41f0*/  SEL R20, RZ, 0xffffffff, !P0 ;  /* 0xffffffffff147807 */ /* 0x000fe40004000000 */
[----:B------:R-:W-:Y:S02]  /*4200*/  LOP3.LUT R22, R22, R19, RZ, 0xc0, !PT ;  /* 0x0000001316167212 */ /* 0x000fe400078ec0ff */
[----:B------:R-:W-:-:S02]  /*4210*/  IADD3 R20, PT, PT, -R20, RZ, RZ ;  /* 0x000000ff14147210 */ /* 0x000fc40007ffe1ff */
[-C--:B------:R-:W-:Y:S02]  /*4220*/  SHF.R.U32.HI R22, RZ, R25.reuse, R22 ;  /* 0x00000019ff167219 */ /* 0x080fe40000011616 */
[----:B------:R-:W-:Y:S01]  /*4230*/  LOP3.LUT P1, RZ, R20, R25, R19, 0xf8, !PT ;  /* 0x0000001914ff7212 */ /* 0x000fe2000782f813 */
[----:B------:R-:W-:Y:S01]  /*4240*/  VIADD R20, R24, 0xffffff04 ;  /* 0xffffff0418147836 */ /* 0x000fe20000000000 */
[C---:B------:R-:W-:Y:S02]  /*4250*/  LOP3.LUT P0, RZ, R22.reuse, 0x1, RZ, 0xc0, !PT ;  /* 0x0000000116ff7812 */ /* 0x040fe4000780c0ff */
[----:B------:R-:W-:-:S04]  /*4260*/  LOP3.LUT P2, RZ, R22, 0x2, RZ, 0xc0, !PT ;  /* 0x0000000216ff7812 */ /* 0x000fc8000784c0ff */
[----:B------:R-:W-:Y:S02]  /*4270*/  PLOP3.LUT P0, PT, P0, P1, P2, 0xe0, 0x0 ;  /* 0x000000000000781c */ /* 0x000fe40000703c20 */
[----:B------:R-:W-:Y:S02]  /*4280*/  LOP3.LUT P1, RZ, R0, 0x7fffff, RZ, 0xc0, !PT ;  /* 0x007fffff00ff7812 */ /* 0x000fe4000782c0ff */
[----:B------:R-:W-:-:S04]  /*4290*/  SEL R13, RZ, 0x1, !P0 ;  /* 0x00000001ff0d7807 */ /* 0x000fc80004000000 */
[----:B------:R-:W-:-:S04]  /*42a0*/  IADD3 R13, PT, PT, -R13, RZ, RZ ;  /* 0x000000ff0d0d7210 */ /* 0x000fc80007ffe1ff */
[----:B------:R-:W-:Y:S02]  /*42b0*/  ISETP.GE.AND P0, PT, R13, RZ, PT ;  /* 0x000000ff0d00720c */ /* 0x000fe40003f06270 */
[----:B------:R-:W-:-:S11]  /*42c0*/  SHF.R.U32.HI R13, RZ, R20, R19 ;  /* 0x00000014ff0d7219 */ /* 0x000fd60000011613 */
[----:B------:R-:W-:-:S04]  /*42d0*/  @!P0 IADD3 R13, PT, PT, R13, 0x1, RZ ;  /* 0x000000010d0d8810 */ /* 0x000fc80007ffe0ff */
[----:B------:R-:W-:-:S04]  /*42e0*/  @!P1 SHF.L.U32 R13, R13, 0x1, RZ ;  /* 0x000000010d0d9819 */ /* 0x000fc800000006ff */
[----:B------:R-:W-:Y:S01]  /*42f0*/  LOP3.LUT R13, R13, 0x80000000, R0, 0xf8, !PT ;  /* 0x800000000d0d7812 */ /* 0x000fe200078ef800 */
[----:B------:R-:W-:Y:S06]  /*4300*/  BRA `(.L_x_85) ;  /* 0x0000000000047947 */ /* 0x000fec0003800000 */
.L_x_86:
[----:B------:R2:W3:Y:S02]  /*4310*/  MUFU.RCP R13, R0 ;  /* 0x00000000000d7308 */ /* 0x0004e40000001000 */
.L_x_85:
[----:B------:R-:W-:-:S04]  /*4320*/  IMAD.MOV.U32 R19, RZ, RZ, 0x0 ;  /* 0x00000000ff137424 */ /* 0x000fc800078e00ff */
[----:B0123--:R-:W-:Y:S05]  /*4330*/  RET.REL.NODEC R18 `(sdpa_tiled16) ;  /* 0xffffffbc12307950 */ /* 0x00ffea0003c3ffff */
        .weak           $__internal_1_$__cuda_sm20_sqrt_rn_f32_slowpath
        .type           $__internal_1_$__cuda_sm20_sqrt_rn_f32_slowpath,@function
        .size           $__internal_1_$__cuda_sm20_sqrt_rn_f32_slowpath,($__internal_2_$__cuda_sm3x_div_rn_noftz_f32_slowpath - $__internal_1_$__cuda_sm20_sqrt_rn_f32_slowpath)
$__internal_1_$__cuda_sm20_sqrt_rn_f32_slowpath:
[----:B------:R-:W-:-:S13]  /*4340*/  LOP3.LUT P0, RZ, R13, 0x7fffffff, RZ, 0xc0, !PT ;  /* 0x7fffffff0dff7812 */ /* 0x000fda000780c0ff */
[----:B------:R-:W-:Y:S05]  /*4350*/  @!P0 BRA `(.L_x_87) ;  /* 0x0000000000488947 */ /* 0x000fea0003800000 */
[----:B------:R-:W-:Y:S02]  /*4360*/  FSETP.GEU.FTZ.AND P0, PT, R13, RZ, PT ;  /* 0x000000ff0d00720b */ /* 0x000fe40003f1e000 */
[----:B------:R-:W-:-:S11]  /*4370*/  MOV R0, R13 ;  /* 0x0000000d00007202 */ /* 0x000fd60000000f00 */
[----:B------:R-:W-:Y:S01]  /*4380*/  @!P0 MOV R13, 0x7fffffff ;  /* 0x7fffffff000d8802 */ /* 0x000fe20000000f00 */
[----:B------:R-:W-:Y:S06]  /*4390*/  @!P0 BRA `(.L_x_87) ;  /* 0x0000000000388947 */ /* 0x000fec0003800000 */
[----:B------:R-:W-:-:S13]  /*43a0*/  FSETP.GTU.FTZ.AND P0, PT, |R0|, +INF , PT ;  /* 0x7f8000000000780b */ /* 0x000fda0003f1c200 */
[----:B------:R-:W-:Y:S01]  /*43b0*/  @P0 FADD.FTZ R13, R0, 1 ;  /* 0x3f800000000d0421 */ /* 0x000fe20000010000 */
[----:B------:R-:W-:Y:S06]  /*43c0*/  @P0 BRA `(.L_x_87) ;  /* 0x00000000002c0947 */ /* 0x000fec0003800000 */
[----:B------:R-:W-:-:S13]  /*43d0*/  FSETP.NEU.FTZ.AND P0, PT, |R0|, +INF , PT ;  /* 0x7f8000000000780b */ /* 0x000fda0003f1d200 */
[----:B------:R-:W-:Y:S01]  /*43e0*/  @!P0 IMAD.MOV.U32 R13, RZ, RZ, R0 ;  /* 0x000000ffff0d8224 */ /* 0x000fe200078e0000 */
[----:B------:R-:W-:Y:S06]  /*43f0*/  @!P0 BRA `(.L_x_87) ;  /* 0x0000000000208947 */ /* 0x000fec0003800000 */
[----:B------:R-:W-:-:S04]  /*4400*/  FFMA R0, R0, 1.84467440737095516160e+19, RZ ;  /* 0x5f80000000007823 */ /* 0x000fc800000000ff */
[----:B------:R-:W0:Y:S02]  /*4410*/  MUFU.RSQ R13, R0 ;  /* 0x00000000000d7308 */ /* 0x000e240000001400 */
[----:B0-----:R-:W-:Y:S01]  /*4420*/  FMUL.FTZ R19, R0, R13 ;  /* 0x0000000d00137220 */ /* 0x001fe20000410000 */
[----:B------:R-:W-:-:S03]  /*4430*/  FMUL.FTZ R13, R13, 0.5 ;  /* 0x3f0000000d0d7820 */ /* 0x000fc60000410000 */
[----:B------:R-:W-:-:S04]  /*4440*/  FADD.FTZ R18, -R19, -RZ ;  /* 0x800000ff13127221 */ /* 0x000fc80000010100 */
[----:B------:R-:W-:-:S04]  /*4450*/  FFMA R18, R19, R18, R0 ;  /* 0x0000001213127223 */ /* 0x000fc80000000000 */
[----:B------:R-:W-:-:S04]  /*4460*/  FFMA R13, R18, R13, R19 ;  /* 0x0000000d120d7223 */ /* 0x000fc80000000013 */
[----:B------:R-:W-:-:S07]  /*4470*/  FMUL.FTZ R13, R13, 2.3283064365386962891e-10 ;  /* 0x2f8000000d0d7820 */ /* 0x000fce0000410000 */
.L_x_87:
[----:B------:R-:W-:Y:S01]  /*4480*/  HFMA2 R19, -RZ, RZ, 0, 0 ;  /* 0x00000000ff137431 */ /* 0x000fe200000001ff */
[----:B------:R-:W-:-:S04]  /*4490*/  MOV R18, R20 ;  /* 0x0000001400127202 */ /* 0x000fc80000000f00 */
[----:B------:R-:W-:Y:S05]  /*44a0*/  RET.REL.NODEC R18 `(sdpa_tiled16) ;  /* 0xffffffb812d47950 */ /* 0x000fea0003c3ffff */
        .weak           $__internal_2_$__cuda_sm3x_div_rn_noftz_f32_slowpath
        .type           $__internal_2_$__cuda_sm3x_div_rn_noftz_f32_slowpath,@function
        .size           $__internal_2_$__cuda_sm3x_div_rn_noftz_f32_slowpath,(.L_x_102 - $__internal_2_$__cuda_sm3x_div_rn_noftz_f32_slowpath)
$__internal_2_$__cuda_sm3x_div_rn_noftz_f32_slowpath:
[----:B------:R-:W-:Y:S01]  /*44b0*/  SHF.R.U32.HI R25, RZ, 0x17, R19 ;  /* 0x00000017ff197819 */ /* 0x000fe20000011613 */
[----:B------:R-:W-:Y:S01]  /*44c0*/  BSSY.RECONVERGENT B2, `(.L_x_88) ;  /* 0x0000062000027945 */ /* 0x000fe20003800200 */
[----:B------:R-:W-:Y:S02]  /*44d0*/  SHF.R.U32.HI R30, RZ, 0x17, R18 ;  /* 0x00000017ff1e7819 */ /* 0x000fe40000011612 */
[----:B------:R-:W-:Y:S02]  /*44e0*/  LOP3.LUT R25, R25, 0xff, RZ, 0xc0, !PT ;  /* 0x000000ff19197812 */ /* 0x000fe400078ec0ff */
[----:B------:R-:W-:-:S03]  /*44f0*/  LOP3.LUT R30, R30, 0xff, RZ, 0xc0, !PT ;  /* 0x000000ff1e1e7812 */ /* 0x000fc600078ec0ff */
[----:B------:R-:W-:Y:S01]  /*4500*/  VIADD R31, R25, 0xffffffff ;  /* 0xffffffff191f7836 */ /* 0x000fe20000000000 */
[----:B------:R-:W-:-:S04]  /*4510*/  IADD3 R29, PT, PT, R30, -0x1, RZ ;  /* 0xffffffff1e1d7810 */ /* 0x000fc80007ffe0ff */
[----:B------:R-:W-:-:S04]  /*4520*/  ISETP.GT.U32.AND P0, PT, R31, 0xfd, PT ;  /* 0x000000fd1f00780c */ /* 0x000fc80003f04070 */
[----:B------:R-:W-:-:S13]  /*4530*/  ISETP.GT.U32.OR P0, PT, R29, 0xfd, P0 ;  /* 0x000000fd1d00780c */ /* 0x000fda0000704470 */
[----:B------:R-:W-:Y:S01]  /*4540*/  @!P0 MOV R28, RZ ;  /* 0x000000ff001c8202 */ /* 0x000fe20000000f00 */
[----:B------:R-:W-:Y:S06]  /*4550*/  @!P0 BRA `(.L_x_89) ;  /* 0x00000000005c8947 */ /* 0x000fec0003800000 */
[----:B------:R-:W-:Y:S02]  /*4560*/  FSETP.GTU.FTZ.AND P0, PT, |R18|, +INF , PT ;  /* 0x7f8000001200780b */ /* 0x000fe40003f1c200 */
[----:B------:R-:W-:-:S04]  /*4570*/  FSETP.GTU.FTZ.AND P1, PT, |R19|, +INF , PT ;  /* 0x7f8000001300780b */ /* 0x000fc80003f3c200 */
[----:B------:R-:W-:-:S13]  /*4580*/  PLOP3.LUT P0, PT, P0, P1, PT, 0xf8, 0x8f ;  /* 0x00000000008f781c */ /* 0x000fda0000703f70 */
[----:B------:R-:W-:Y:S05]  /*4590*/  @P0 BRA `(.L_x_90) ;  /* 0x00000004004c0947 */ /* 0x000fea0003800000 */
[----:B------:R-:W-:-:S13]  /*45a0*/  LOP3.LUT P0, RZ, R19, 0x7fffffff, R18, 0xc8, !PT ;  /* 0x7fffffff13ff7812 */ /* 0x000fda000780c812 */
[----:B------:R-:W-:Y:S05]  /*45b0*/  @!P0 BRA `(.L_x_91) ;  /* 0x00000004003c8947 */ /* 0x000fea0003800000 */
[C---:B------:R-:W-:Y:S02]  /*45c0*/  FSETP.NEU.FTZ.AND P0, PT, |R18|.reuse, +INF , PT ;  /* 0x7f8000001200780b */ /* 0x040fe40003f1d200 */
[----:B------:R-:W-:Y:S02]  /*45d0*/  FSETP.NEU.FTZ.AND P2, PT, |R19|, +INF , PT ;  /* 0x7f8000001300780b */ /* 0x000fe40003f5d200 */
[----:B------:R-:W-:-:S11]  /*45e0*/  FSETP.NEU.FTZ.AND P1, PT, |R18|, +INF , PT ;  /* 0x7f8000001200780b */ /* 0x000fd60003f3d200 */
[----:B------:R-:W-:Y:S05]  /*45f0*/  @!P2 BRA !P0, `(.L_x_91) ;  /* 0x00000004002ca947 */ /* 0x000fea0004000000 */
[----:B------:R-:W-:-:S04]  /*4600*/  LOP3.LUT P0, RZ, R18, 0x7fffffff, RZ, 0xc0, !PT ;  /* 0x7fffffff12ff7812 */ /* 0x000fc8000780c0ff */
[----:B------:R-:W-:-:S13]  /*4610*/  PLOP3.LUT P0, PT, P2, P0, PT, 0x2f, 0xf2 ;  /* 0x0000000000f2781c */ /* 0x000fda0001700577 */
[----:B------:R-:W-:Y:S05]  /*4620*/  @P0 BRA `(.L_x_92) ;  /* 0x0000000400180947 */ /* 0x000fea0003800000 */
[----:B------:R-:W-:-:S04]  /*4630*/  LOP3.LUT P0, RZ, R19, 0x7fffffff, RZ, 0xc0, !PT ;  /* 0x7fffffff13ff7812 */ /* 0x000fc8000780c0ff */
[----:B------:R-:W-:-:S13]  /*4640*/  PLOP3.LUT P1, PT, P1, P0, PT, 0x2f, 0xf2 ;  /* 0x0000000000f2781c */ /* 0x000fda0000f20577 */
[----:B------:R-:W-:Y:S05]  /*4650*/  @P1 BRA `(.L_x_93) ;  /* 0x0000000400001947 */ /* 0x000fea0003800000 */
[----:B------:R-:W-:Y:S02]  /*4660*/  ISETP.GE.AND P0, PT, R29, RZ, PT ;  /* 0x000000ff1d00720c */ /* 0x000fe40003f06270 */
[----:B------:R-:W-:-:S11]  /*4670*/  ISETP.GE.AND P1, PT, R31, RZ, PT ;  /* 0x000000ff1f00720c */ /* 0x000fd60003f26270 */
[----:B------:R-:W-:Y:S01]  /*4680*/  @P0 IMAD.MOV.U32 R28, RZ, RZ, RZ ;  /* 0x000000ffff1c0224 */ /* 0x000fe200078e00ff */
[----:B------:R-:W-:Y:S01]  /*4690*/  @!P0 MOV R28, 0xffffffc0 ;  /* 0xffffffc0001c8802 */ /* 0x000fe20000000f00 */
[----:B------:R-:W-:Y:S01]  /*46a0*/  @!P0 FFMA R18, R18, 1.84467440737095516160e+19, RZ ;  /* 0x5f80000012128823 */ /* 0x000fe200000000ff */
[----:B------:R-:W-:Y:S02]  /*46b0*/  @!P1 FFMA R19, R19, 1.84467440737095516160e+19, RZ ;  /* 0x5f80000013139823 */ /* 0x000fe400000000ff */
[----:B------:R-:W-:-:S07]  /*46c0*/  @!P1 IADD3 R28, PT, PT, R28, 0x40, RZ ;  /* 0x000000401c1c9810 */ /* 0x000fce0007ffe0ff */
.L_x_89:
[----:B------:R-:W-:Y:S01]  /*46d0*/  LEA R32, R25, 0xc0800000, 0x17 ;  /* 0xc080000019207811 */ /* 0x000fe200078eb8ff */
[----:B------:R-:W-:Y:S01]  /*46e0*/  BSSY.RECONVERGENT B3, `(.L_x_94) ;  /* 0x0000036000037945 */ /* 0x000fe20003800200 */
[----:B------:R-:W-:-:S03]  /*46f0*/  IADD3 R30, PT, PT, R30, -0x7f, RZ ;  /* 0xffffff811e1e7810 */ /* 0x000fc60007ffe0ff */
[----:B------:R-:W-:Y:S02]  /*4700*/  IMAD.IADD R31, R19, 0x1, -R32 ;  /* 0x00000001131f7824 */ /* 0x000fe400078e0a20 */
[C---:B------:R-:W-:Y:S02]  /*4710*/  IMAD R18, R30.reuse, -0x800000, R18 ;  /* 0xff8000001e127824 */ /* 0x040fe400078e0212 */
[----:B------:R0:W1:Y:S01]  /*4720*/  MUFU.RCP R32, R31 ;  /* 0x0000001f00207308 */ /* 0x0000620000001000 */
[----:B------:R-:W-:Y:S01]  /*4730*/  FADD.FTZ R19, -R31, -RZ ;  /* 0x800000ff1f137221 */ /* 0x000fe20000010100 */
[----:B0-----:R-:W-:-:S04]  /*4740*/  IADD3 R31, PT, PT, R30, 0x7f, -R25 ;  /* 0x0000007f1e1f7810 */ /* 0x001fc80007ffe819 */
[----:B------:R-:W-:Y:S01]  /*4750*/  IADD3 R28, PT, PT, R31, R28, RZ ;  /* 0x0000001c1f1c7210 */ /* 0x000fe20007ffe0ff */
[----:B-1----:R-:W-:-:S04]  /*4760*/  FFMA R29, R32, R19, 1 ;  /* 0x3f800000201d7423 */ /* 0x002fc80000000013 */
[----:B------:R-:W-:-:S04]  /*4770*/  FFMA R32, R32, R29, R32 ;  /* 0x0000001d20207223 */ /* 0x000fc80000000020 */
[----:B------:R-:W-:-:S04]  /*4780*/  FFMA R29, R18, R32, RZ ;  /* 0x00000020121d7223 */ /* 0x000fc800000000ff */
[----:B------:R-:W-:-:S04]  /*4790*/  FFMA R33, R19, R29, R18 ;  /* 0x0000001d13217223 */ /* 0x000fc80000000012 */
[----:B------:R-:W-:-:S04]  /*47a0*/  FFMA R29, R32, R33, R29 ;  /* 0x00000021201d7223 */ /* 0x000fc8000000001d */
[----:B------:R-:W-:-:S04]  /*47b0*/  FFMA R18, R19, R29, R18 ;  /* 0x0000001d13127223 */ /* 0x000fc80000000012 */
[----:B------:R-:W-:-:S05]  /*47c0*/  FFMA R19, R32, R18, R29 ;  /* 0x0000001220137223 */ /* 0x000fca000000001d */
[----:B------:R-:W-:-:S04]  /*47d0*/  SHF.R.U32.HI R25, RZ, 0x17, R19 ;  /* 0x00000017ff197819 */ /* 0x000fc80000011613 */
[----:B------:R-:W-:-:S05]  /*47e0*/  LOP3.LUT R25, R25, 0xff, RZ, 0xc0, !PT ;  /* 0x000000ff19197812 */ /* 0x000fca00078ec0ff */
[----:B------:R-:W-:-:S05]  /*47f0*/  IMAD.IADD R25, R25, 0x1, R28 ;  /* 0x0000000119197824 */ /* 0x000fca00078e021c */
[----:B------:R-:W-:-:S04]  /*4800*/  IADD3 R30, PT, PT, R25, -0x1, RZ ;  /* 0xffffffff191e7810 */ /* 0x000fc80007ffe0ff */
[----:B------:R-:W-:-:S13]  /*4810*/  ISETP.GE.U32.AND P0, PT, R30, 0xfe, PT ;  /* 0x000000fe1e00780c */ /* 0x000fda0003f06070 */
[----:B------:R-:W-:Y:S05]  /*4820*/  @!P0 BRA `(.L_x_95) ;  /* 0x0000000000808947 */ /* 0x000fea0003800000 */
[----:B------:R-:W-:-:S13]  /*4830*/  ISETP.GT.AND P0, PT, R25, 0xfe, PT ;  /* 0x000000fe1900780c */ /* 0x000fda0003f04270 */
[----:B------:R-:W-:Y:S05]  /*4840*/  @P0 BRA `(.L_x_96) ;  /* 0x00000000006c0947 */ /* 0x000fea0003800000 */
[----:B------:R-:W-:-:S13]  /*4850*/  ISETP.GE.AND P0, PT, R25, 0x1, PT ;  /* 0x000000011900780c */ /* 0x000fda0003f06270 */
[----:B------:R-:W-:Y:S05]  /*4860*/  @P0 BRA `(.L_x_97) ;  /* 0x0000000000740947 */ /* 0x000fea0003800000 */
[----:B------:R-:W-:Y:S02]  /*4870*/  ISETP.GE.AND P0, PT, R25, -0x18, PT ;  /* 0xffffffe81900780c */ /* 0x000fe40003f06270 */
[----:B------:R-:W-:-:S11]  /*4880*/  LOP3.LUT R19, R19, 0x80000000, RZ, 0xc0, !PT ;  /* 0x8000000013137812 */ /* 0x000fd600078ec0ff */
[----:B------:R-:W-:Y:S05]  /*4890*/  @!P0 BRA `(.L_x_97) ;  /* 0x0000000000688947 */ /* 0x000fea0003800000 */
[-CC-:B------:R-:W-:Y:S01]  /*48a0*/  FFMA.RZ R28, R32, R18.reuse, R29.reuse ;  /* 0x00000012201c7223 */ /* 0x180fe2000000c01d */
[C---:B------:R-:W-:Y:S02]  /*48b0*/  IADD3 R31, PT, PT, R25.reuse, 0x20, RZ ;  /* 0x00000020191f7810 */ /* 0x040fe40007ffe0ff */
[C---:B------:R-:W-:Y:S02]  /*48c0*/  ISETP.NE.AND P2, PT, R25.reuse, RZ, PT ;  /* 0x000000ff1900720c */ /* 0x040fe40003f45270 */
[----:B------:R-:W-:Y:S01]  /*48d0*/  LOP3.LUT R30, R28, 0x7fffff, RZ, 0xc0, !PT ;  /* 0x007fffff1c1e7812 */ /* 0x000fe200078ec0ff */
[CCC-:B------:R-:W-:Y:S01]  /*48e0*/  FFMA.RP R28, R32.reuse, R18.reuse, R29.reuse ;  /* 0x00000012201c7223 */ /* 0x1c0fe2000000801d */
[----:B------:R-:W-:Y:S01]  /*48f0*/  ISETP.NE.AND P0, PT, R25, RZ, PT ;  /* 0x000000ff1900720c */ /* 0x000fe20003f05270 */
[----:B------:R-:W-:Y:S01]  /*4900*/  FFMA.RM R29, R32, R18, R29 ;  /* 0x00000012201d7223 */ /* 0x000fe2000000401d */
[----:B------:R-:W-:Y:S01]  /*4910*/  LOP3.LUT R30, R30, 0x800000, RZ, 0xfc, !PT ;  /* 0x008000001e1e7812 */ /* 0x000fe200078efcff */
[----:B------:R-:W-:-:S03]  /*4920*/  IMAD.MOV R25, RZ, RZ, -R25 ;  /* 0x000000ffff197224 */ /* 0x000fc600078e0a19 */
[----:B------:R-:W-:Y:S02]  /*4930*/  SHF.L.U32 R31, R30, R31, RZ ;  /* 0x0000001f1e1f7219 */ /* 0x000fe400000006ff */
[----:B------:R-:W-:Y:S02]  /*4940*/  FSETP.NEU.FTZ.AND P1, PT, R28, R29, PT ;  /* 0x0000001d1c00720b */ /* 0x000fe40003f3d000 */
[----:B------:R-:W-:Y:S02]  /*4950*/  SEL R25, R25, RZ, P2 ;  /* 0x000000ff19197207 */ /* 0x000fe40001000000 */
[----:B------:R-:W-:Y:S02]  /*4960*/  ISETP.NE.AND P0, PT, R31, RZ, P0 ;  /* 0x000000ff1f00720c */ /* 0x000fe40000705270 */
[----:B------:R-:W-:Y:S02]  /*4970*/  SHF.R.U32.HI R25, RZ, R25, R30 ;  /* 0x00000019ff197219 */ /* 0x000fe4000001161e */
[----:B------:R-:W-:-:S02]  /*4980*/  PLOP3.LUT P0, PT, P1, P0, PT, 0xf8, 0x8f ;  /* 0x00000000008f781c */ /* 0x000fc40000f01f70 */
[----:B------:R-:W-:Y:S02]  /*4990*/  SHF.R.U32.HI R29, RZ, 0x1, R25 ;  /* 0x00000001ff1d7819 */ /* 0x000fe40000011619 */
[----:B------:R-:W-:-:S04]  /*49a0*/  SEL R18, RZ, 0x1, !P0 ;  /* 0x00000001ff127807 */ /* 0x000fc80004000000 */
[----:B------:R-:W-:-:S04]  /*49b0*/  LOP3.LUT R18, R18, 0x1, R29, 0xf8, !PT ;  /* 0x0000000112127812 */ /* 0x000fc800078ef81d */
[----:B------:R-:W-:-:S04]  /*49c0*/  LOP3.LUT R18, R18, R25, RZ, 0xc0, !PT ;  /* 0x0000001912127212 */ /* 0x000fc800078ec0ff */
[----:B------:R-:W-:-:S04]  /*49d0*/  IADD3 R18, PT, PT, R29, R18, RZ ;  /* 0x000000121d127210 */ /* 0x000fc80007ffe0ff */
[----:B------:R-:W-:Y:S01]  /*49e0*/  LOP3.LUT R19, R18, R19, RZ, 0xfc, !PT ;  /* 0x0000001312137212 */ /* 0x000fe200078efcff */
[----:B------:R-:W-:Y:S06]  /*49f0*/  BRA `(.L_x_97) ;  /* 0x0000000000107947 */ /* 0x000fec0003800000 */
.L_x_96:
[----:B------:R-:W-:-:S04]  /*4a00*/  LOP3.LUT R19, R19, 0x80000000, RZ, 0xc0, !PT ;  /* 0x8000000013137812 */ /* 0x000fc800078ec0ff */
[----:B------:R-:W-:Y:S01]  /*4a10*/  LOP3.LUT R19, R19, 0x7f800000, RZ, 0xfc, !PT ;  /* 0x7f80000013137812 */ /* 0x000fe200078efcff */
[----:B------:R-:W-:Y:S06]  /*4a20*/  BRA `(.L_x_97) ;  /* 0x0000000000047947 */ /* 0x000fec0003800000 */
.L_x_95:
[----:B------:R-:W-:-:S07]  /*4a30*/  LEA R19, R28, R19, 0x17 ;  /* 0x000000131c137211 */ /* 0x000fce00078eb8ff */
.L_x_97:
[----:B------:R-:W-:Y:S05]  /*4a40*/  BSYNC.RECONVERGENT B3 ;  /* 0x0000000000037941 */ /* 0x000fea0003800200 */
.L_x_94:
[----:B------:R-:W-:Y:S05]  /*4a50*/  BRA `(.L_x_98) ;  /* 0x0000000000207947 */ /* 0x000fea0003800000 */
.L_x_93:
[----:B------:R-:W-:-:S04]  /*4a60*/  LOP3.LUT R19, R19, 0x80000000, R18, 0x48, !PT ;  /* 0x8000000013137812 */ /* 0x000fc800078e4812 */
[----:B------:R-:W-:Y:S01]  /*4a70*/  LOP3.LUT R19, R19, 0x7f800000, RZ, 0xfc, !PT ;  /* 0x7f80000013137812 */ /* 0x000fe200078efcff */
[----:B------:R-:W-:Y:S06]  /*4a80*/  BRA `(.L_x_98) ;  /* 0x0000000000147947 */ /* 0x000fec0003800000 */
.L_x_92:
[----:B------:R-:W-:Y:S01]  /*4a90*/  LOP3.LUT R19, R19, 0x80000000, R18, 0x48, !PT ;  /* 0x8000000013137812 */ /* 0x000fe200078e4812 */
[----:B------:R-:W-:Y:S06]  /*4aa0*/  BRA `(.L_x_98) ;  /* 0x00000000000c7947 */ /* 0x000fec0003800000 */
.L_x_91:
[----:B------:R-:W0:Y:S01]  /*4ab0*/  MUFU.RSQ R19, -QNAN ;  /* 0xffc0000000137908 */ /* 0x000e220000001400 */
[----:B------:R-:W-:Y:S05]  /*4ac0*/  BRA `(.L_x_98) ;  /* 0x0000000000047947 */ /* 0x000fea0003800000 */
.L_x_90:
[----:B------:R-:W-:-:S07]  /*4ad0*/  FADD.FTZ R19, R18, R19 ;  /* 0x0000001312137221 */ /* 0x000fce0000010000 */
.L_x_98:
[----:B------:R-:W-:Y:S05]  /*4ae0*/  BSYNC.RECONVERGENT B2 ;  /* 0x0000000000027941 */ /* 0x000fea0003800200 */
.L_x_88:
[----:B0-----:R-:W-:Y:S02]  /*4af0*/  IMAD.MOV.U32 R25, RZ, RZ, R19 ;  /* 0x000000ffff197224 */ /* 0x001fe400078e0013 */
[----:B------:R-:W-:Y:S01]  /*4b00*/  HFMA2 R19, -RZ, RZ, 0, 0 ;  /* 0x00000000ff137431 */ /* 0x000fe200000001ff */
[----:B------:R-:W-:-:S04]  /*4b10*/  MOV R18, R27 ;  /* 0x0000001b00127202 */ /* 0x000fc80000000f00 */
[----:B------:R-:W-:Y:S05]  /*4b20*/  RET.REL.NODEC R18 `(sdpa_tiled16) ;  /* 0xffffffb412347950 */ /* 0x000fea0003c3ffff */
.L_x_99:
[----:B------:R-:W-:-:S00]  /*4b30*/  BRA `(.L_x_99) ;  /* 0xfffffffc00fc7947 */ /* 0x000fc0000383ffff */
[----:B------:R-:W-:-:S00]  /*4b40*/  NOP ;  /* 0x0000000000007918 */ /* 0x000fc00000000000 */
        /* <DEDUP_REMOVED lines=11> */
.L_x_102:


//--------------------- .nv.shared.sdpa_tiled16   --------------------------
	.section	.nv.shared.sdpa_tiled16,"aw",@nobits
	.sectionflags	@""
	.align	16
	.zero		1024


//--------------------- .nv.shared.reserved.0     --------------------------
	.section	.nv.shared.reserved.0,"aw",@nobits
	.weak		__nv_reservedSMEM_offset_0_alias
	.size		__nv_reservedSMEM_offset_0_alias, 0, 64
	.other		__nv_reservedSMEM_offset_0_alias,@"STO_CUDA_RESERVED_SHARED STV_DEFAULT"
__nv_reservedSMEM_offset_0_alias:
	.zero		0
	.zero		64


//--------------------- .nv.constant0.sdpa_tiled16 --------------------------
	.section	.nv.constant0.sdpa_tiled16,"a",@progbits
	.sectionflags	@""
	.align	4
.nv.constant0.sdpa_tiled16:
	.zero		952


//--------------------- SYMBOLS --------------------------

	.type		.nv.reservedSmem.offset0,@object
	.size		.nv.reservedSmem.offset0,0x4
	.type		.nv.reservedSmem.cap,@object
	.size		.nv.reservedSmem.cap,0x4
